def matmul_kernel(
    a_ptr,
    b_ptr,
    c_ptr,
    M,
    N,
    K,
    stride_am,
    stride_ak,
    stride_bk,
    stride_bn,
    stride_cm,
    stride_cn,
    BLOCK_M: tl.constexpr,
    BLOCK_N: tl.constexpr,
    BLOCK_K: tl.constexpr,
    GROUP_M: tl.constexpr,
):
    pid = tl.program_id(axis=0)
    num_pid_m = tl.cdiv(M, BLOCK_M)
    num_pid_n = tl.cdiv(N, BLOCK_N)
    num_pid_in_group = GROUP_M * num_pid_n
    group_id = pid // num_pid_in_group
    first_pid_m = group_id * GROUP_M
    group_size_m = min(num_pid_m - first_pid_m, GROUP_M)
    pid_m = first_pid_m + ((pid % num_pid_in_group) % group_size_m)
    pid_n = (pid % num_pid_in_group) // group_size_m

    offs_am = (pid_m * BLOCK_M + tl.arange(0, BLOCK_M)) % M
    offs_bn = (pid_n * BLOCK_N + tl.arange(0, BLOCK_N)) % N
    offs_k = tl.arange(0, BLOCK_K)
    a_ptrs = a_ptr + offs_am[:, None] * stride_am + offs_k[None, :] * stride_ak
    b_ptrs = b_ptr + offs_k[:, None] * stride_bk + offs_bn[None, :] * stride_bn

    acc = tl.zeros((BLOCK_M, BLOCK_N), dtype=tl.float32)
    for kk in range(0, tl.cdiv(K, BLOCK_K)):
        a = tl.load(a_ptrs, mask=offs_k[None, :] < K - kk * BLOCK_K, other=0.0)
        b = tl.load(b_ptrs, mask=offs_k[:, None] < K - kk * BLOCK_K, other=0.0)
        acc = tl.dot(a, b, acc)
        a_ptrs += BLOCK_K * stride_ak
        b_ptrs += BLOCK_K * stride_bk

    c = acc.to(c_ptr.dtype.element_ty)
    offs_cm = pid_m * BLOCK_M + tl.arange(0, BLOCK_M)
    offs_cn = pid_n * BLOCK_N + tl.arange(0, BLOCK_N)
    c_ptrs = c_ptr + offs_cm[:, None] * stride_cm + offs_cn[None, :] * stride_cn
    mask = (offs_cm[:, None] < M) & (offs_cn[None, :] < N)
    tl.store(c_ptrs, c, mask=mask)

# config = {"BLOCK_K": 32, "BLOCK_M": 256, "BLOCK_N": 128, "GROUP_M": 8, "arch": "sm_90", "dtype": "fp8e4m3", "num_ctas": 1, "num_stages": 3, "num_warps": 8}
# arch = sm_90


// ===== COMPILED SASS (sm_90a) =====

	.target	sm_90a

	.elftype	@"ET_EXEC"


//--------------------- .note.nv.tkinfo           --------------------------
	.section	.note.nv.tkinfo,"",@"SHT_NOTE"
	.sectionflags	@"SHF_NOTE_NV_TKINFO"
	.tkinfo
        /*0018*/ 	.word	0x00000002
        /*0030*/ 	.string	""
        /*0030*/ 	.string	"ptxas"
        /*0030*/ 	.string	"Cuda compilation tools, release 13.0, V13.0.88"
        /*0030*/ 	.string	"Build cuda_13.0.r13.0/compiler.36424714_0"
        /*0030*/ 	.string	"-v  -suppress-debug-info  -lineinfo  -arch sm_90a "



//--------------------- .note.nv.cuinfo           --------------------------
	.section	.note.nv.cuinfo,"",@"SHT_NOTE"
	.sectionflags	@"SHF_NOTE_NV_CUINFO"
        /*0018*/ 	.short	0x0002
        /*001a*/ 	.short	0x005a
        /*001c*/ 	.short	0x0082
	.zero		2


//--------------------- .nv.info                  --------------------------
	.section	.nv.info,"",@"SHT_CUDA_INFO"
	.align	4


	//----- nvinfo : EIATTR_REGCOUNT
	.align		4
        /*0000*/ 	.byte	0x04, 0x2f
        /*0002*/ 	.short	(.L_1 - .L_0)
	.align		4
.L_0:
        /*0004*/ 	.word	index@(matmul_kernel)
        /*0008*/ 	.word	0x000000ff


	//----- nvinfo : EIATTR_FRAME_SIZE
	.align		4
.L_1:
        /*000c*/ 	.byte	0x04, 0x11
        /*000e*/ 	.short	(.L_3 - .L_2)
	.align		4
.L_2:
        /*0010*/ 	.word	index@(matmul_kernel)
        /*0014*/ 	.word	0x00000000


	//----- nvinfo : EIATTR_MIN_STACK_SIZE
	.align		4
.L_3:
        /*0018*/ 	.byte	0x04, 0x12
        /*001a*/ 	.short	(.L_5 - .L_4)
	.align		4
.L_4:
        /*001c*/ 	.word	index@(matmul_kernel)
        /*0020*/ 	.word	0x00000000
.L_5:


//--------------------- .nv.compat                --------------------------
	.section	.nv.compat,"",@"SHT_CUDA_COMPAT_INFO"
	.align	4
        /*0000*/ 	.byte	0x02, 0x09, 0x01, 0x00, 0x02, 0x02, 0x04, 0x00, 0x02, 0x05, 0x05, 0x00, 0x03, 0x07, 0x01, 0x01
        /*0010*/ 	.byte	0x02, 0x03, 0x00, 0x00, 0x02, 0x06, 0x01, 0x00, 0x04, 0x0b, 0x08, 0x00, 0x00, 0x00, 0x00, 0x00
        /*0020*/ 	.byte	0x00, 0x00, 0x00, 0x00


//--------------------- .nv.info.matmul_kernel    --------------------------
	.section	.nv.info.matmul_kernel,"",@"SHT_CUDA_INFO"
	.sectionflags	@""
	.align	4


	//----- nvinfo : EIATTR_CUDA_API_VERSION
	.align		4
        /*0000*/ 	.byte	0x04, 0x37
        /*0002*/ 	.short	(.L_7 - .L_6)
.L_6:
        /*0004*/ 	.word	0x00000082


	//----- nvinfo : EIATTR_KPARAM_INFO
	.align		4
.L_7:
        /*0008*/ 	.byte	0x04, 0x17
        /*000a*/ 	.short	(.L_9 - .L_8)
.L_8:
        /*000c*/ 	.word	0x00000000
        /*0010*/ 	.short	0x000d
        /*0012*/ 	.short	0x0048
        /*0014*/ 	.byte	0x00, 0xf4, 0x21, 0x00


	//----- nvinfo : EIATTR_KPARAM_INFO
	.align		4
.L_9:
        /*0018*/ 	.byte	0x04, 0x17
        /*001a*/ 	.short	(.L_11 - .L_10)
.L_10:
        /*001c*/ 	.word	0x00000000
        /*0020*/ 	.short	0x000c
        /*0022*/ 	.short	0x0040
        /*0024*/ 	.byte	0x00, 0xf4, 0x21, 0x00


	//----- nvinfo : EIATTR_KPARAM_INFO
	.align		4
.L_11:
        /*0028*/ 	.byte	0x04, 0x17
        /*002a*/ 	.short	(.L_13 - .L_12)
.L_12:
        /*002c*/ 	.word	0x00000000
        /*0030*/ 	.short	0x000b
        /*0032*/ 	.short	0x0038
        /*0034*/ 	.byte	0x00, 0xf0, 0x11, 0x00


	//----- nvinfo : EIATTR_KPARAM_INFO
	.align		4
.L_13:
        /*0038*/ 	.byte	0x04, 0x17
        /*003a*/ 	.short	(.L_15 - .L_14)
.L_14:
        /*003c*/ 	.word	0x00000000
        /*0040*/ 	.short	0x000a
        /*0042*/ 	.short	0x0034
        /*0044*/ 	.byte	0x00, 0xf0, 0x11, 0x00


	//----- nvinfo : EIATTR_KPARAM_INFO
	.align		4
.L_15:
        /*0048*/ 	.byte	0x04, 0x17
        /*004a*/ 	.short	(.L_17 - .L_16)
.L_16:
        /*004c*/ 	.word	0x00000000
        /*0050*/ 	.short	0x0009
        /*0052*/ 	.short	0x0030
        /*0054*/ 	.byte	0x00, 0xf0, 0x11, 0x00


	//----- nvinfo : EIATTR_KPARAM_INFO
	.align		4
.L_17:
        /*0058*/ 	.byte	0x04, 0x17
        /*005a*/ 	.short	(.L_19 - .L_18)
.L_18:
        /*005c*/ 	.word	0x00000000
        /*0060*/ 	.short	0x0008
        /*0062*/ 	.short	0x002c
        /*0064*/ 	.byte	0x00, 0xf0, 0x11, 0x00


	//----- nvinfo : EIATTR_KPARAM_INFO
	.align		4
.L_19:
        /*0068*/ 	.byte	0x04, 0x17
        /*006a*/ 	.short	(.L_21 - .L_20)
.L_20:
        /*006c*/ 	.word	0x00000000
        /*0070*/ 	.short	0x0007
        /*0072*/ 	.short	0x0028
        /*0074*/ 	.byte	0x00, 0xf0, 0x11, 0x00


	//----- nvinfo : EIATTR_KPARAM_INFO
	.align		4
.L_21:
        /*0078*/ 	.byte	0x04, 0x17
        /*007a*/ 	.short	(.L_23 - .L_22)
.L_22:
        /*007c*/ 	.word	0x00000000
        /*0080*/ 	.short	0x0006
        /*0082*/ 	.short	0x0024
        /*0084*/ 	.byte	0x00, 0xf0, 0x11, 0x00


	//----- nvinfo : EIATTR_KPARAM_INFO
	.align		4
.L_23:
        /*0088*/ 	.byte	0x04, 0x17
        /*008a*/ 	.short	(.L_25 - .L_24)
.L_24:
        /*008c*/ 	.word	0x00000000
        /*0090*/ 	.short	0x0005
        /*0092*/ 	.short	0x0020
        /*0094*/ 	.byte	0x00, 0xf0, 0x11, 0x00


	//----- nvinfo : EIATTR_KPARAM_INFO
	.align		4
.L_25:
        /*0098*/ 	.byte	0x04, 0x17
        /*009a*/ 	.short	(.L_27 - .L_26)
.L_26:
        /*009c*/ 	.word	0x00000000
        /*00a0*/ 	.short	0x0004
        /*00a2*/ 	.short	0x001c
        /*00a4*/ 	.byte	0x00, 0xf0, 0x11, 0x00


	//----- nvinfo : EIATTR_KPARAM_INFO
	.align		4
.L_27:
        /*00a8*/ 	.byte	0x04, 0x17
        /*00aa*/ 	.short	(.L_29 - .L_28)
.L_28:
        /*00ac*/ 	.word	0x00000000
        /*00b0*/ 	.short	0x0003
        /*00b2*/ 	.short	0x0018
        /*00b4*/ 	.byte	0x00, 0xf0, 0x11, 0x00


	//----- nvinfo : EIATTR_KPARAM_INFO
	.align		4
.L_29:
        /*00b8*/ 	.byte	0x04, 0x17
        /*00ba*/ 	.short	(.L_31 - .L_30)
.L_30:
        /*00bc*/ 	.word	0x00000000
        /*00c0*/ 	.short	0x0002
        /*00c2*/ 	.short	0x0010
        /*00c4*/ 	.byte	0x00, 0xf4, 0x21, 0x00


	//----- nvinfo : EIATTR_KPARAM_INFO
	.align		4
.L_31:
        /*00c8*/ 	.byte	0x04, 0x17
        /*00ca*/ 	.short	(.L_33 - .L_32)
.L_32:
        /*00cc*/ 	.word	0x00000000
        /*00d0*/ 	.short	0x0001
        /*00d2*/ 	.short	0x0008
        /*00d4*/ 	.byte	0x00, 0xf4, 0x21, 0x00


	//----- nvinfo : EIATTR_KPARAM_INFO
	.align		4
.L_33:
        /*00d8*/ 	.byte	0x04, 0x17
        /*00da*/ 	.short	(.L_35 - .L_34)
.L_34:
        /*00dc*/ 	.word	0x00000000
        /*00e0*/ 	.short	0x0000
        /*00e2*/ 	.short	0x0000
        /*00e4*/ 	.byte	0x00, 0xf4, 0x21, 0x00


	//----- nvinfo : EIATTR_SPARSE_MMA_MASK
	.align		4
.L_35:
        /*00e8*/ 	.byte	0x03, 0x50
        /*00ea*/ 	.short	0x0000


	//----- nvinfo : EIATTR_MAXREG_COUNT
	.align		4
        /*00ec*/ 	.byte	0x03, 0x1b
        /*00ee*/ 	.short	0x00ff


	//----- nvinfo : EIATTR_NUM_BARRIERS
	.align		4
        /*00f0*/ 	.byte	0x02, 0x4c
        /*00f2*/ 	.byte	0x01
	.zero		1


	//----- nvinfo : EIATTR_MERCURY_ISA_VERSION
	.align		4
        /*00f4*/ 	.byte	0x03, 0x5f
        /*00f6*/ 	.short	0x0101


	//----- nvinfo : EIATTR_EXIT_INSTR_OFFSETS
	.align		4
        /*00f8*/ 	.byte	0x04, 0x1c
        /*00fa*/ 	.short	(.L_37 - .L_36)


	//   ....[0]....
.L_36:
        /*00fc*/ 	.word	0x00008570


	//   ....[1]....
        /*0100*/ 	.word	0x00008590


	//----- nvinfo : EIATTR_REQNTID
	.align		4
.L_37:
        /*0104*/ 	.byte	0x04, 0x10
        /*0106*/ 	.short	(.L_39 - .L_38)
.L_38:
        /*0108*/ 	.word	0x00000100
        /*010c*/ 	.word	0x00000001
        /*0110*/ 	.word	0x00000001


	//----- nvinfo : EIATTR_CBANK_PARAM_SIZE
	.align		4
.L_39:
        /*0114*/ 	.byte	0x03, 0x19
        /*0116*/ 	.short	0x0050


	//----- nvinfo : EIATTR_PARAM_CBANK
	.align		4
        /*0118*/ 	.byte	0x04, 0x0a
        /*011a*/ 	.short	(.L_41 - .L_40)
	.align		4
.L_40:
        /*011c*/ 	.word	index@(.nv.constant0.matmul_kernel)
        /*0120*/ 	.short	0x0210
        /*0122*/ 	.short	0x0050


	//----- nvinfo : EIATTR_SW_WAR
	.align		4
.L_41:
        /*0124*/ 	.byte	0x04, 0x36
        /*0126*/ 	.short	(.L_43 - .L_42)
.L_42:
        /*0128*/ 	.word	0x00000008
.L_43:


//--------------------- .nv.callgraph             --------------------------
	.section	.nv.callgraph,"",@"SHT_CUDA_CALLGRAPH"
	.align	4
	.sectionentsize	8
	.align		4
        /*0000*/ 	.word	0x00000000
	.align		4
        /*0004*/ 	.word	0xffffffff
	.align		4
        /*0008*/ 	.word	0x00000000
	.align		4
        /*000c*/ 	.word	0xfffffffe
	.align		4
        /*0010*/ 	.word	0x00000000
	.align		4
        /*0014*/ 	.word	0xfffffffd
	.align		4
        /*0018*/ 	.word	0x00000000
	.align		4
        /*001c*/ 	.word	0xfffffffc


//--------------------- .text.matmul_kernel       --------------------------
	.section	.text.matmul_kernel,"ax",@progbits
	.align	128
        .global         matmul_kernel
        .type           matmul_kernel,@function
        .size           matmul_kernel,(.L_x_3 - matmul_kernel)
        .other          matmul_kernel,@"STO_CUDA_ENTRY STV_DEFAULT"
matmul_kernel:
.text.matmul_kernel:
[----:B------:R-:W-:Y:S08]  /*0000*/  LDC R1, c[0x0][0x28] ;  /* 0x00000a00ff017b82 */ /* 0x000ff00000000800 */
[----:B------:R-:W0:Y:S01]  /*0010*/  LDC.64 R8, c[0x0][0x228] ;  /* 0x00008a00ff087b82 */ /* 0x000e220000000a00 */
[----:B------:R-:W1:Y:S01]  /*0020*/  S2R R5, SR_CTAID.X ;  /* 0x0000000000057919 */ /* 0x000e620000002500 */
[----:B------:R-:W-:Y:S01]  /*0030*/  UMOV UR4, 0x400 ;  /* 0x0000040000047882 */ /* 0x000fe20000000000 */
[----:B------:R-:W-:Y:S01]  /*0040*/  ULDC.64 UR10, c[0x0][0x208] ;  /* 0x00008200000a7ab9 */ /* 0x000fe20000000a00 */
[----:B------:R-:W-:-:S02]  /*0050*/  CS2R R88, SRZ ;  /* 0x0000000000587805 */ /* 0x000fc4000001ff00 */
[----:B------:R-:W-:Y:S02]  /*0060*/  CS2R R90, SRZ ;  /* 0x00000000005a7805 */ /* 0x000fe4000001ff00 */
[----:B------:R-:W-:Y:S02]  /*0070*/  CS2R R92, SRZ ;  /* 0x00000000005c7805 */ /* 0x000fe4000001ff00 */
[----:B------:R-:W-:Y:S01]  /*0080*/  CS2R R94, SRZ ;  /* 0x00000000005e7805 */ /* 0x000fe2000001ff00 */
[----:B------:R-:W2:Y:S01]  /*0090*/  LDC R177, c[0x0][0x230] ;  /* 0x00008c00ffb17b82 */ /* 0x000ea20000000800 */
[----:B------:R-:W-:Y:S02]  /*00a0*/  CS2R R96, SRZ ;  /* 0x0000000000607805 */ /* 0x000fe4000001ff00 */
[----:B------:R-:W-:Y:S02]  /*00b0*/  CS2R R98, SRZ ;  /* 0x0000000000627805 */ /* 0x000fe4000001ff00 */
[----:B------:R-:W-:-:S02]  /*00c0*/  CS2R R100, SRZ ;  /* 0x0000000000647805 */ /* 0x000fc4000001ff00 */
[----:B------:R-:W-:Y:S02]  /*00d0*/  CS2R R102, SRZ ;  /* 0x0000000000667805 */ /* 0x000fe4000001ff00 */
[----:B------:R-:W-:Y:S02]  /*00e0*/  CS2R R104, SRZ ;  /* 0x0000000000687805 */ /* 0x000fe4000001ff00 */
[----:B------:R-:W-:Y:S02]  /*00f0*/  CS2R R106, SRZ ;  /* 0x00000000006a7805 */ /* 0x000fe4000001ff00 */
[----:B------:R-:W-:Y:S01]  /*0100*/  CS2R R108, SRZ ;  /* 0x00000000006c7805 */ /* 0x000fe2000001ff00 */
[----:B------:R-:W3:Y:S01]  /*0110*/  S2UR UR8, SR_CgaCtaId ;  /* 0x00000000000879c3 */ /* 0x000ee20000008800 */
[----:B------:R-:W-:Y:S02]  /*0120*/  CS2R R110, SRZ ;  /* 0x00000000006e7805 */ /* 0x000fe4000001ff00 */
[----:B------:R-:W-:-:S02]  /*0130*/  CS2R R112, SRZ ;  /* 0x0000000000707805 */ /* 0x000fc4000001ff00 */
[----:B------:R-:W-:Y:S02]  /*0140*/  CS2R R114, SRZ ;  /* 0x0000000000727805 */ /* 0x000fe4000001ff00 */
[----:B------:R-:W-:Y:S02]  /*0150*/  CS2R R116, SRZ ;  /* 0x0000000000747805 */ /* 0x000fe4000001ff00 */
[----:B------:R-:W-:Y:S02]  /*0160*/  CS2R R118, SRZ ;  /* 0x0000000000767805 */ /* 0x000fe4000001ff00 */
[----:B------:R-:W-:Y:S02]  /*0170*/  CS2R R120, SRZ ;  /* 0x0000000000787805 */ /* 0x000fe4000001ff00 */
[----:B------:R-:W-:Y:S01]  /*0180*/  CS2R R122, SRZ ;  /* 0x00000000007a7805 */ /* 0x000fe2000001ff00 */
[----:B0-----:R-:W-:Y:S01]  /*0190*/  VIADD R0, R9, 0x7f ;  /* 0x0000007f09007836 */ /* 0x001fe20000000000 */
[----:B------:R-:W-:-:S02]  /*01a0*/  CS2R R124, SRZ ;  /* 0x00000000007c7805 */ /* 0x000fc4000001ff00 */
[----:B------:R-:W-:Y:S02]  /*01b0*/  CS2R R126, SRZ ;  /* 0x00000000007e7805 */ /* 0x000fe4000001ff00 */
[----:B------:R-:W-:Y:S02]  /*01c0*/  CS2R R128, SRZ ;  /* 0x0000000000807805 */ /* 0x000fe4000001ff00 */
[----:B------:R-:W-:Y:S02]  /*01d0*/  CS2R R130, SRZ ;  /* 0x0000000000827805 */ /* 0x000fe4000001ff00 */
[----:B------:R-:W-:Y:S02]  /*01e0*/  SHF.R.S32.HI R3, RZ, 0x1f, R0 ;  /* 0x0000001fff037819 */ /* 0x000fe40000011400 */
[----:B------:R-:W-:Y:S02]  /*01f0*/  CS2R R132, SRZ ;  /* 0x0000000000847805 */ /* 0x000fe4000001ff00 */
[----:B------:R-:W-:Y:S01]  /*0200*/  CS2R R134, SRZ ;  /* 0x0000000000867805 */ /* 0x000fe2000001ff00 */
[----:B--2---:R-:W-:Y:S01]  /*0210*/  VIADD R177, R177, 0x1f ;  /* 0x0000001fb1b17836 */ /* 0x004fe20000000000 */
[----:B------:R-:W-:-:S02]  /*0220*/  LEA.HI R3, R3, R0, RZ, 0x7 ;  /* 0x0000000003037211 */ /* 0x000fc400078f38ff */
[----:B------:R-:W-:Y:S02]  /*0230*/  CS2R R136, SRZ ;  /* 0x0000000000887805 */ /* 0x000fe4000001ff00 */
[----:B-1----:R-:W-:Y:S02]  /*0240*/  IABS R10, R5 ;  /* 0x00000005000a7213 */ /* 0x002fe40000000000 */
[----:B------:R-:W-:Y:S02]  /*0250*/  CS2R R138, SRZ ;  /* 0x00000000008a7805 */ /* 0x000fe4000001ff00 */
[----:B------:R-:W-:Y:S02]  /*0260*/  SHF.R.S32.HI R3, RZ, 0x7, R3 ;  /* 0x00000007ff037819 */ /* 0x000fe40000011403 */
[----:B------:R-:W-:Y:S02]  /*0270*/  CS2R R140, SRZ ;  /* 0x00000000008c7805 */ /* 0x000fe4000001ff00 */
[----:B------:R-:W-:Y:S01]  /*0280*/  CS2R R142, SRZ ;  /* 0x00000000008e7805 */ /* 0x000fe2000001ff00 */
[----:B---3--:R-:W-:Y:S01]  /*0290*/  ULEA UR8, UR8, UR4, 0x18 ;  /* 0x0000000408087291 */ /* 0x008fe2000f8ec03f */
[----:B------:R-:W-:Y:S01]  /*02a0*/  CS2R R144, SRZ ;  /* 0x0000000000907805 */ /* 0x000fe2000001ff00 */
[----:B------:R-:W-:Y:S01]  /*02b0*/  IMAD.SHL.U32 R4, R3, 0x8, RZ ;  /* 0x0000000803047824 */ /* 0x000fe200078e00ff */
[----:B------:R-:W-:-:S02]  /*02c0*/  CS2R R146, SRZ ;  /* 0x0000000000927805 */ /* 0x000fc4000001ff00 */
[----:B------:R-:W-:Y:S02]  /*02d0*/  CS2R R148, SRZ ;  /* 0x0000000000947805 */ /* 0x000fe4000001ff00 */
[----:B------:R-:W-:Y:S02]  /*02e0*/  CS2R R150, SRZ ;  /* 0x0000000000967805 */ /* 0x000fe4000001ff00 */
[----:B------:R-:W-:Y:S02]  /*02f0*/  CS2R R24, SRZ ;  /* 0x0000000000187805 */ /* 0x000fe4000001ff00 */
[-C--:B------:R-:W-:Y:S02]  /*0300*/  IABS R7, R4.reuse ;  /* 0x0000000400077213 */ /* 0x080fe40000000000 */
[----:B------:R-:W-:Y:S02]  /*0310*/  CS2R R26, SRZ ;  /* 0x00000000001a7805 */ /* 0x000fe4000001ff00 */
[----:B------:R-:W-:-:S02]  /*0320*/  IABS R12, R4 ;  /* 0x00000004000c7213 */ /* 0x000fc40000000000 */
[----:B------:R-:W-:Y:S01]  /*0330*/  CS2R R28, SRZ ;  /* 0x00000000001c7805 */ /* 0x000fe2000001ff00 */
[----:B------:R-:W0:Y:S01]  /*0340*/  I2F.RP R0, R7 ;  /* 0x0000000700007306 */ /* 0x000e220000209400 */
[----:B------:R-:W-:Y:S02]  /*0350*/  CS2R R30, SRZ ;  /* 0x00000000001e7805 */ /* 0x000fe4000001ff00 */
[----:B------:R-:W-:Y:S02]  /*0360*/  CS2R R32, SRZ ;  /* 0x0000000000207805 */ /* 0x000fe4000001ff00 */
[----:B------:R-:W-:Y:S02]  /*0370*/  CS2R R34, SRZ ;  /* 0x0000000000227805 */ /* 0x000fe4000001ff00 */
[----:B------:R-:W-:Y:S02]  /*0380*/  CS2R R36, SRZ ;  /* 0x0000000000247805 */ /* 0x000fe4000001ff00 */
[----:B------:R-:W-:-:S02]  /*0390*/  CS2R R38, SRZ ;  /* 0x0000000000267805 */ /* 0x000fc4000001ff00 */
[----:B------:R-:W-:Y:S02]  /*03a0*/  CS2R R40, SRZ ;  /* 0x0000000000287805 */ /* 0x000fe4000001ff00 */
[----:B------:R-:W-:Y:S02]  /*03b0*/  CS2R R42, SRZ ;  /* 0x00000000002a7805 */ /* 0x000fe4000001ff00 */
[----:B------:R-:W-:Y:S02]  /*03c0*/  CS2R R44, SRZ ;  /* 0x00000000002c7805 */ /* 0x000fe4000001ff00 */
[----:B------:R-:W-:Y:S02]  /*03d0*/  CS2R R46, SRZ ;  /* 0x00000000002e7805 */ /* 0x000fe4000001ff00 */
[----:B------:R-:W-:Y:S02]  /*03e0*/  CS2R R48, SRZ ;  /* 0x0000000000307805 */ /* 0x000fe4000001ff00 */
[----:B------:R-:W-:-:S02]  /*03f0*/  CS2R R50, SRZ ;  /* 0x0000000000327805 */ /* 0x000fc4000001ff00 */
[----:B------:R-:W-:Y:S02]  /*0400*/  CS2R R52, SRZ ;  /* 0x0000000000347805 */ /* 0x000fe4000001ff00 */
[----:B------:R-:W-:Y:S02]  /*0410*/  CS2R R54, SRZ ;  /* 0x0000000000367805 */ /* 0x000fe4000001ff00 */
[----:B------:R-:W-:Y:S01]  /*0420*/  CS2R R56, SRZ ;  /* 0x0000000000387805 */ /* 0x000fe2000001ff00 */
[----:B0-----:R-:W0:Y:S01]  /*0430*/  MUFU.RCP R0, R0 ;  /* 0x0000000000007308 */ /* 0x001e220000001000 */
        /* <DEDUP_REMOVED lines=14> */
[----:B------:R-:W-:Y:S01]  /*0520*/  CS2R R86, SRZ ;  /* 0x0000000000567805 */ /* 0x000fe2000001ff00 */
[----:B0-----:R-:W-:-:S02]  /*0530*/  VIADD R2, R0, 0xffffffe ;  /* 0x0ffffffe00027836 */ /* 0x001fc40000000000 */
[----:B------:R-:W-:Y:S02]  /*0540*/  IMAD.MOV R0, RZ, RZ, -R12 ;  /* 0x000000ffff007224 */ /* 0x000fe400078e0a0c */
[----:B------:R0:W1:Y:S02]  /*0550*/  F2I.FTZ.U32.TRUNC.NTZ R3, R2 ;  /* 0x0000000200037305 */ /* 0x000064000021f000 */
[----:B0-----:R-:W-:Y:S02]  /*0560*/  IMAD.MOV.U32 R2, RZ, RZ, RZ ;  /* 0x000000ffff027224 */ /* 0x001fe400078e00ff */
[----:B-1----:R-:W-:-:S04]  /*0570*/  IMAD.MOV R6, RZ, RZ, -R3 ;  /* 0x000000ffff067224 */ /* 0x002fc800078e0a03 */
[----:B------:R-:W-:Y:S02]  /*0580*/  IMAD R11, R6, R7, RZ ;  /* 0x00000007060b7224 */ /* 0x000fe400078e02ff */
[----:B------:R-:W-:Y:S02]  /*0590*/  IMAD.MOV.U32 R6, RZ, RZ, R10 ;  /* 0x000000ffff067224 */ /* 0x000fe400078e000a */
[----:B------:R-:W-:-:S06]  /*05a0*/  IMAD.HI.U32 R3, R3, R11, R2 ;  /* 0x0000000b03037227 */ /* 0x000fcc00078e0002 */
[----:B------:R-:W-:-:S04]  /*05b0*/  IMAD.HI.U32 R3, R3, R6, RZ ;  /* 0x0000000603037227 */ /* 0x000fc800078e00ff */
[----:B------:R-:W-:-:S05]  /*05c0*/  IMAD R0, R3, R0, R6 ;  /* 0x0000000003007224 */ /* 0x000fca00078e0206 */
[----:B------:R-:W-:-:S13]  /*05d0*/  ISETP.GT.U32.AND P1, PT, R7, R0, PT ;  /* 0x000000000700720c */ /* 0x000fda0003f24070 */
[----:B------:R-:W-:Y:S02]  /*05e0*/  @!P1 IMAD.IADD R0, R0, 0x1, -R7 ;  /* 0x0000000100009824 */ /* 0x000fe400078e0a07 */
[----:B------:R-:W-:Y:S01]  /*05f0*/  @!P1 VIADD R3, R3, 0x1 ;  /* 0x0000000103039836 */ /* 0x000fe20000000000 */
[----:B------:R-:W-:Y:S02]  /*0600*/  ISETP.NE.AND P1, PT, R4, RZ, PT ;  /* 0x000000ff0400720c */ /* 0x000fe40003f25270 */
[----:B------:R-:W-:Y:S02]  /*0610*/  ISETP.GE.U32.AND P0, PT, R0, R7, PT ;  /* 0x000000070000720c */ /* 0x000fe40003f06070 */
[----:B------:R-:W-:-:S04]  /*0620*/  LOP3.LUT R0, R5, R4, RZ, 0x3c, !PT ;  /* 0x0000000405007212 */ /* 0x000fc800078e3cff */
[----:B------:R-:W-:Y:S01]  /*0630*/  ISETP.GE.AND P2, PT, R0, RZ, PT ;  /* 0x000000ff0000720c */ /* 0x000fe20003f46270 */
[----:B------:R-:W-:-:S06]  /*0640*/  VIADD R0, R8, 0xff ;  /* 0x000000ff08007836 */ /* 0x000fcc0000000000 */
[----:B------:R-:W-:-:S04]  /*0650*/  @P0 VIADD R3, R3, 0x1 ;  /* 0x0000000103030836 */ /* 0x000fc80000000000 */
[----:B------:R-:W-:Y:S01]  /*0660*/  IMAD.MOV.U32 R2, RZ, RZ, R3 ;  /* 0x000000ffff027224 */ /* 0x000fe200078e0003 */
[----:B------:R-:W-:-:S03]  /*0670*/  SHF.R.S32.HI R3, RZ, 0x1f, R0 ;  /* 0x0000001fff037819 */ /* 0x000fc60000011400 */
[----:B------:R-:W-:Y:S01]  /*0680*/  @!P2 IMAD.MOV R2, RZ, RZ, -R2 ;  /* 0x000000ffff02a224 */ /* 0x000fe200078e0a02 */
[----:B------:R-:W-:Y:S02]  /*0690*/  @!P1 LOP3.LUT R2, RZ, R4, RZ, 0x33, !PT ;  /* 0x00000004ff029212 */ /* 0x000fe400078e33ff */
[----:B------:R-:W-:-:S03]  /*06a0*/  LEA.HI R3, R3, R0, RZ, 0x8 ;  /* 0x0000000003037211 */ /* 0x000fc600078f40ff */
[----:B------:R-:W-:Y:S02]  /*06b0*/  IMAD.SHL.U32 R212, R2, 0x8, RZ ;  /* 0x0000000802d47824 */ /* 0x000fe400078e00ff */
[----:B------:R-:W-:-:S03]  /*06c0*/  IMAD.MOV R2, RZ, RZ, -R2 ;  /* 0x000000ffff027224 */ /* 0x000fc600078e0a02 */
[----:B------:R-:W-:Y:S01]  /*06d0*/  LEA.HI.SX32 R3, R3, -R212, 0x18 ;  /* 0x800000d403037211 */ /* 0x000fe200078fc2ff */
[----:B------:R-:W-:-:S03]  /*06e0*/  IMAD R4, R4, R2, R5 ;  /* 0x0000000204047224 */ /* 0x000fc600078e0205 */
[----:B------:R-:W-:Y:S02]  /*06f0*/  VIMNMX R13, R3, 0x8, PT ;  /* 0x00000008030d7848 */ /* 0x000fe40003fe0100 */
[----:B------:R-:W-:Y:S02]  /*0700*/  IABS R11, R4 ;  /* 0x00000004000b7213 */ /* 0x000fe40000000000 */
[----:B------:R-:W-:-:S04]  /*0710*/  IABS R7, R13 ;  /* 0x0000000d00077213 */ /* 0x000fc80000000000 */
[----:B------:R-:W0:Y:S08]  /*0720*/  I2F.RP R0, R7 ;  /* 0x0000000700007306 */ /* 0x000e300000209400 */
[----:B0-----:R-:W0:Y:S02]  /*0730*/  MUFU.RCP R0, R0 ;  /* 0x0000000000007308 */ /* 0x001e240000001000 */
[----:B0-----:R-:W-:-:S06]  /*0740*/  VIADD R3, R0, 0xffffffe ;  /* 0x0ffffffe00037836 */ /* 0x001fcc0000000000 */
[----:B------:R-:W0:Y:S02]  /*0750*/  F2I.FTZ.U32.TRUNC.NTZ R3, R3 ;  /* 0x0000000300037305 */ /* 0x000e24000021f000 */
[----:B0-----:R-:W-:-:S04]  /*0760*/  IMAD.MOV R6, RZ, RZ, -R3 ;  /* 0x000000ffff067224 */ /* 0x001fc800078e0a03 */
[----:B------:R-:W-:Y:S01]  /*0770*/  IMAD.MOV.U32 R2, RZ, RZ, R6 ;  /* 0x000000ffff027224 */ /* 0x000fe200078e0006 */
[----:B------:R-:W-:-:S03]  /*0780*/  IABS R6, R13 ;  /* 0x0000000d00067213 */ /* 0x000fc60000000000 */
[----:B------:R-:W-:Y:S02]  /*0790*/  IMAD R5, R2, R7, RZ ;  /* 0x0000000702057224 */ /* 0x000fe400078e02ff */
[----:B------:R-:W-:Y:S02]  /*07a0*/  IMAD.MOV.U32 R2, RZ, RZ, RZ ;  /* 0x000000ffff027224 */ /* 0x000fe400078e00ff */
[----:B------:R-:W-:Y:S02]  /*07b0*/  IMAD.MOV R0, RZ, RZ, -R6 ;  /* 0x000000ffff007224 */ /* 0x000fe400078e0a06 */
        /* <DEDUP_REMOVED lines=9> */
[----:B------:R-:W-:-:S07]  /*0850*/  ISETP.GE.AND P2, PT, R0, RZ, PT ;  /* 0x000000ff0000720c */ /* 0x000fce0003f46270 */
[----:B------:R-:W-:Y:S01]  /*0860*/  @P0 VIADD R2, R2, 0x1 ;  /* 0x0000000102020836 */ /* 0x000fe20000000000 */
[----:B------:R-:W-:-:S05]  /*0870*/  ISETP.GE.AND P0, PT, R177, 0x20, PT ;  /* 0x00000020b100780c */ /* 0x000fca0003f06270 */
[----:B------:R-:W-:Y:S01]  /*0880*/  @!P2 IMAD.MOV R2, RZ, RZ, -R2 ;  /* 0x000000ffff02a224 */ /* 0x000fe200078e0a02 */
[----:B------:R-:W-:-:S05]  /*0890*/  @!P1 LOP3.LUT R2, RZ, R13, RZ, 0x33, !PT ;  /* 0x0000000dff029212 */ /* 0x000fca00078e33ff */
[----:B------:R-:W-:Y:S02]  /*08a0*/  IMAD.MOV R0, RZ, RZ, -R2 ;  /* 0x000000ffff007224 */ /* 0x000fe400078e0a02 */
[----:B------:R-:W-:Y:S02]  /*08b0*/  IMAD.SHL.U32 R213, R2, 0x80, RZ ;  /* 0x0000008002d57824 */ /* 0x000fe400078e00ff */
[----:B------:R-:W-:-:S04]  /*08c0*/  IMAD R0, R13, R0, R4 ;  /* 0x000000000d007224 */ /* 0x000fc800078e0204 */
[----:B------:R-:W-:Y:S02]  /*08d0*/  IMAD.IADD R212, R212, 0x1, R0 ;  /* 0x00000001d4d47824 */ /* 0x000fe400078e0200 */
[----:B------:R-:W0:Y:S02]  /*08e0*/  S2R R0, SR_TID.X ;  /* 0x0000000000007919 */ /* 0x000e240000002100 */
[C---:B0-----:R-:W-:Y:S02]  /*08f0*/  LOP3.LUT R215, R0.reuse, 0xff, RZ, 0xc0, !PT ;  /* 0x000000ff00d77812 */ /* 0x041fe400078ec0ff */
[----:B------:R-:W-:-:S03]  /*0900*/  LOP3.LUT R214, R0, 0xe0, RZ, 0xc0, !PT ;  /* 0x000000e000d67812 */ /* 0x000fc600078ec0ff */
[----:B------:R-:W-:Y:S01]  /*0910*/  IMAD R212, R212, 0x100, R215 ;  /* 0x00000100d4d47824 */ /* 0x000fe200078e02d7 */
[----:B------:R-:W-:Y:S06]  /*0920*/  @!P0 BRA `(.L_x_0) ;  /* 0x0000003000288947 */ /* 0x000fec0003800000 */
[----:B------:R-:W-:Y:S01]  /*0930*/  IABS R14, R8 ;  /* 0x00000008000e7213 */ /* 0x000fe20000000000 */
[----:B------:R-:W-:Y:S01]  /*0940*/  IMAD.SHL.U32 R210, R0, 0x20, RZ ;  /* 0x0000002000d27824 */ /* 0x000fe200078e00ff */
[----:B------:R-:W-:Y:S01]  /*0950*/  IABS R21, R9 ;  /* 0x0000000900157213 */ /* 0x000fe20000000000 */
[----:B------:R-:W0:Y:S01]  /*0960*/  LDC R175, c[0x0][0x238] ;  /* 0x00008e00ffaf7b82 */ /* 0x000e220000000800 */
[----:B------:R-:W1:Y:S01]  /*0970*/  I2F.RP R7, R14 ;  /* 0x0000000e00077306 */ /* 0x000e620000209400 */
[----:B------:R-:W-:Y:S01]  /*0980*/  LEA.HI R15, R214, R213, RZ, 0x1b ;  /* 0x000000d5d60f7211 */ /* 0x000fe200078fd8ff */
[----:B------:R-:W-:Y:S01]  /*0990*/  ULDC UR4, c[0x0][0x240] ;  /* 0x0000900000047ab9 */ /* 0x000fe20000000800 */
[----:B------:R-:W-:Y:S01]  /*09a0*/  ISETP.GE.AND P6, PT, R212, RZ, PT ;  /* 0x000000ffd400720c */ /* 0x000fe20003fc6270 */
[----:B------:R-:W-:Y:S01]  /*09b0*/  ULDC.64 UR14, c[0x0][0x218] ;  /* 0x00008600000e7ab9 */ /* 0x000fe20000000a00 */
[----:B------:R-:W-:Y:S01]  /*09c0*/  IABS R30, R15 ;  /* 0x0000000f001e7213 */ /* 0x000fe20000000000 */
[C---:B------:R-:W-:Y:S01]  /*09d0*/  VIADD R12, R15.reuse, 0x70 ;  /* 0x000000700f0c7836 */ /* 0x040fe20000000000 */
[----:B------:R-:W-:Y:S01]  /*09e0*/  ULDC UR5, c[0x0][0x234] ;  /* 0x00008d0000057ab9 */ /* 0x000fe20000000800 */
[----:B------:R-:W2:Y:S01]  /*09f0*/  I2F.RP R6, R21 ;  /* 0x0000001500067306 */ /* 0x000ea20000209400 */
[C---:B------:R-:W-:Y:S01]  /*0a00*/  VIADD R23, R15.reuse, 0x50 ;  /* 0x000000500f177836 */ /* 0x040fe20000000000 */
[----:B------:R-:W-:Y:S01]  /*0a10*/  LOP3.LUT R176, R0, 0x1f, RZ, 0xc0, !PT ;  /* 0x0000001f00b07812 */ /* 0x000fe200078ec0ff */
[C---:B------:R-:W-:Y:S01]  /*0a20*/  VIADD R25, R15.reuse, 0x48 ;  /* 0x000000480f197836 */ /* 0x040fe20000000000 */
[----:B------:R-:W-:Y:S01]  /*0a30*/  IABS R10, R12 ;  /* 0x0000000c000a7213 */ /* 0x000fe20000000000 */
[C---:B------:R-:W-:Y:S01]  /*0a40*/  VIADD R27, R15.reuse, 0x40 ;  /* 0x000000400f1b7836 */ /* 0x040fe20000000000 */
[----:B------:R-:W-:Y:S01]  /*0a50*/  IABS R16, R23 ;  /* 0x0000001700107213 */ /* 0x000fe20000000000 */
[C---:B------:R-:W-:Y:S01]  /*0a60*/  VIADD R29, R15.reuse, 0x38 ;  /* 0x000000380f1d7836 */ /* 0x040fe20000000000 */
[----:B-1----:R-:W1:Y:S01]  /*0a70*/  MUFU.RCP R7, R7 ;  /* 0x0000000700077308 */ /* 0x002e620000001000 */
[C---:B------:R-:W-:Y:S01]  /*0a80*/  VIADD R31, R15.reuse, 0x30 ;  /* 0x000000300f1f7836 */ /* 0x040fe20000000000 */
[----:B------:R-:W-:Y:S01]  /*0a90*/  ULDC.64 UR6, c[0x0][0x210] ;  /* 0x0000840000067ab9 */ /* 0x000fe20000000a00 */
[C---:B------:R-:W-:Y:S01]  /*0aa0*/  VIADD R32, R15.reuse, 0x28 ;  /* 0x000000280f207836 */ /* 0x040fe20000000000 */
[----:B------:R-:W-:Y:S01]  /*0ab0*/  IABS R18, R29 ;  /* 0x0000001d00127213 */ /* 0x000fe20000000000 */
[C---:B------:R-:W-:Y:S01]  /*0ac0*/  VIADD R33, R15.reuse, 0x20 ;  /* 0x000000200f217836 */ /* 0x040fe20000000000 */
[----:B------:R-:W-:Y:S01]  /*0ad0*/  IABS R22, R31 ;  /* 0x0000001f00167213 */ /* 0x000fe20000000000 */
[C---:B------:R-:W-:Y:S01]  /*0ae0*/  VIADD R34, R15.reuse, 0x18 ;  /* 0x000000180f227836 */ /* 0x040fe20000000000 */
[----:B--2---:R-:W2:Y:S01]  /*0af0*/  MUFU.RCP R6, R6 ;  /* 0x0000000600067308 */ /* 0x004ea20000001000 */
[----:B------:R-:W-:Y:S01]  /*0b00*/  IABS R24, R32 ;  /* 0x0000002000187213 */ /* 0x000fe20000000000 */
[C---:B------:R-:W-:Y:S01]  /*0b10*/  VIADD R35, R15.reuse, 0x10 ;  /* 0x000000100f237836 */ /* 0x040fe20000000000 */
[----:B------:R-:W-:Y:S01]  /*0b20*/  CS2R R88, SRZ ;  /* 0x0000000000587805 */ /* 0x000fe2000001ff00 */
[----:B------:R-:W-:Y:S01]  /*0b30*/  VIADD R36, R15, 0x8 ;  /* 0x000000080f247836 */ /* 0x000fe20000000000 */
[----:B------:R-:W-:-:S02]  /*0b40*/  CS2R R90, SRZ ;  /* 0x00000000005a7805 */ /* 0x000fc4000001ff00 */
[----:B------:R-:W-:Y:S02]  /*0b50*/  CS2R R92, SRZ ;  /* 0x00000000005c7805 */ /* 0x000fe4000001ff00 */
[----:B------:R-:W-:Y:S02]  /*0b60*/  IABS R26, R35 ;  /* 0x00000023001a7213 */ /* 0x000fe40000000000 */
[----:B------:R-:W-:Y:S01]  /*0b70*/  CS2R R94, SRZ ;  /* 0x00000000005e7805 */ /* 0x000fe2000001ff00 */
[----:B-1----:R-:W-:Y:S01]  /*0b80*/  VIADD R4, R7, 0xffffffe ;  /* 0x0ffffffe07047836 */ /* 0x002fe20000000000 */
[----:B------:R-:W-:Y:S02]  /*0b90*/  IABS R7, R212 ;  /* 0x000000d400077213 */ /* 0x000fe40000000000 */
[----:B------:R-:W-:Y:S02]  /*0ba0*/  CS2R R96, SRZ ;  /* 0x0000000000607805 */ /* 0x000fe4000001ff00 */
[----:B------:R-:W-:Y:S01]  /*0bb0*/  IABS R28, R36 ;  /* 0x00000024001c7213 */ /* 0x000fe20000000000 */
[----:B------:R1:W3:Y:S01]  /*0bc0*/  F2I.FTZ.U32.TRUNC.NTZ R5, R4 ;  /* 0x0000000400057305 */ /* 0x0002e2000021f000 */
[----:B------:R-:W-:-:S02]  /*0bd0*/  CS2R R98, SRZ ;  /* 0x0000000000627805 */ /* 0x000fc4000001ff00 */
[----:B------:R-:W-:Y:S02]  /*0be0*/  CS2R R100, SRZ ;  /* 0x0000000000647805 */ /* 0x000fe4000001ff00 */
[----:B------:R-:W-:Y:S01]  /*0bf0*/  CS2R R102, SRZ ;  /* 0x0000000000667805 */ /* 0x000fe2000001ff00 */
[----:B--2---:R-:W-:Y:S01]  /*0c00*/  VIADD R2, R6, 0xffffffe ;  /* 0x0ffffffe06027836 */ /* 0x004fe20000000000 */
[----:B------:R-:W-:Y:S02]  /*0c10*/  CS2R R104, SRZ ;  /* 0x0000000000687805 */ /* 0x000fe4000001ff00 */
[----:B------:R-:W-:Y:S02]  /*0c20*/  CS2R R106, SRZ ;  /* 0x00000000006a7805 */ /* 0x000fe4000001ff00 */
[----:B------:R-:W-:Y:S01]  /*0c30*/  CS2R R108, SRZ ;  /* 0x00000000006c7805 */ /* 0x000fe2000001ff00 */
[----:B------:R-:W2:Y:S01]  /*0c40*/  F2I.FTZ.U32.TRUNC.NTZ R3, R2 ;  /* 0x0000000200037305 */ /* 0x000ea2000021f000 */
[----:B-1----:R-:W-:Y:S01]  /*0c50*/  IMAD.MOV.U32 R4, RZ, RZ, RZ ;  /* 0x000000ffff047224 */ /* 0x002fe200078e00ff */
[----:B------:R-:W-:-:S02]  /*0c60*/  CS2R R110, SRZ ;  /* 0x00000000006e7805 */ /* 0x000fc4000001ff00 */
[----:B------:R-:W-:Y:S02]  /*0c70*/  CS2R R112, SRZ ;  /* 0x0000000000707805 */ /* 0x000fe4000001ff00 */
[----:B------:R-:W-:Y:S02]  /*0c80*/  CS2R R114, SRZ ;  /* 0x0000000000727805 */ /* 0x000fe4000001ff00 */
[----:B------:R-:W-:Y:S02]  /*0c90*/  CS2R R116, SRZ ;  /* 0x0000000000747805 */ /* 0x000fe4000001ff00 */
[----:B------:R-:W-:Y:S01]  /*0ca0*/  CS2R R118, SRZ ;  /* 0x0000000000767805 */ /* 0x000fe2000001ff00 */
[----:B---3--:R-:W-:Y:S01]  /*0cb0*/  IMAD.MOV R11, RZ, RZ, -R5 ;  /* 0x000000ffff0b7224 */ /* 0x008fe200078e0a05 */
[----:B------:R-:W-:Y:S02]  /*0cc0*/  CS2R R120, SRZ ;  /* 0x0000000000787805 */ /* 0x000fe4000001ff00 */
[----:B------:R-:W-:-:S02]  /*0cd0*/  CS2R R122, SRZ ;  /* 0x00000000007a7805 */ /* 0x000fc4000001ff00 */
[----:B------:R-:W-:Y:S01]  /*0ce0*/  CS2R R124, SRZ ;  /* 0x00000000007c7805 */ /* 0x000fe2000001ff00 */
[----:B------:R-:W-:Y:S01]  /*0cf0*/  IMAD R11, R11, R14, RZ ;  /* 0x0000000e0b0b7224 */ /* 0x000fe200078e02ff */
[----:B------:R-:W-:Y:S02]  /*0d00*/  CS2R R126, SRZ ;  /* 0x00000000007e7805 */ /* 0x000fe4000001ff00 */
[----:B------:R-:W-:Y:S02]  /*0d10*/  CS2R R128, SRZ ;  /* 0x0000000000807805 */ /* 0x000fe4000001ff00 */
[----:B------:R-:W-:Y:S01]  /*0d20*/  CS2R R130, SRZ ;  /* 0x0000000000827805 */ /* 0x000fe2000001ff00 */
[----:B------:R-:W-:Y:S01]  /*0d30*/  IMAD.HI.U32 R5, R5, R11, R4 ;  /* 0x0000000b05057227 */ /* 0x000fe200078e0004 */
[----:B------:R-:W-:Y:S02]  /*0d40*/  CS2R R132, SRZ ;  /* 0x0000000000847805 */ /* 0x000fe4000001ff00 */
[----:B------:R-:W-:-:S02]  /*0d50*/  CS2R R134, SRZ ;  /* 0x0000000000867805 */ /* 0x000fc4000001ff00 */
[----:B------:R-:W-:Y:S01]  /*0d60*/  CS2R R136, SRZ ;  /* 0x0000000000887805 */ /* 0x000fe2000001ff00 */
[----:B------:R-:W-:Y:S01]  /*0d70*/  IMAD.MOV.U32 R11, RZ, RZ, R7 ;  /* 0x000000ffff0b7224 */ /* 0x000fe200078e0007 */
[----:B------:R-:W-:Y:S01]  /*0d80*/  CS2R R138, SRZ ;  /* 0x00000000008a7805 */ /* 0x000fe2000001ff00 */
[----:B--2---:R-:W-:Y:S01]  /*0d90*/  IMAD.MOV R4, RZ, RZ, -R3 ;  /* 0x000000ffff047224 */ /* 0x004fe200078e0a03 */
[----:B------:R-:W-:Y:S01]  /*0da0*/  CS2R R140, SRZ ;  /* 0x00000000008c7805 */ /* 0x000fe2000001ff00 */
[----:B------:R-:W-:Y:S01]  /*0db0*/  IMAD.HI.U32 R5, R5, R11, RZ ;  /* 0x0000000b05057227 */ /* 0x000fe200078e00ff */
[----:B------:R-:W-:Y:S02]  /*0dc0*/  CS2R R142, SRZ ;  /* 0x00000000008e7805 */ /* 0x000fe4000001ff00 */
[----:B------:R-:W-:Y:S02]  /*0dd0*/  CS2R R144, SRZ ;  /* 0x0000000000907805 */ /* 0x000fe4000001ff00 */
[----:B------:R-:W-:Y:S01]  /*0de0*/  CS2R R146, SRZ ;  /* 0x0000000000927805 */ /* 0x000fe2000001ff00 */
[----:B------:R-:W-:Y:S01]  /*0df0*/  IMAD.MOV R2, RZ, RZ, -R5 ;  /* 0x000000ffff027224 */ /* 0x000fe200078e0a05 */
[----:B------:R-:W-:Y:S01]  /*0e00*/  CS2R R148, SRZ ;  /* 0x0000000000947805 */ /* 0x000fe2000001ff00 */
[----:B------:R-:W-:Y:S01]  /*0e10*/  VIADD R7, R15, 0x78 ;  /* 0x000000780f077836 */ /* 0x000fe20000000000 */
[----:B------:R-:W-:Y:S01]  /*0e20*/  CS2R R150, SRZ ;  /* 0x0000000000967805 */ /* 0x000fe2000001ff00 */
[----:B------:R-:W-:Y:S01]  /*0e30*/  IMAD R11, R14, R2, R11 ;  /* 0x000000020e0b7224 */ /* 0x000fe200078e020b */
[----:B------:R-:W-:Y:S01]  /*0e40*/  CS2R R38, SRZ ;  /* 0x0000000000267805 */ /* 0x000fe2000001ff00 */
[----:B------:R-:W-:Y:S01]  /*0e50*/  IMAD R5, R4, R21, RZ ;  /* 0x0000001504057224 */ /* 0x000fe200078e02ff */
[----:B------:R-:W-:Y:S01]  /*0e60*/  IABS R6, R7 ;  /* 0x0000000700067213 */ /* 0x000fe20000000000 */
[----:B------:R-:W-:Y:S01]  /*0e70*/  IMAD.MOV.U32 R2, RZ, RZ, RZ ;  /* 0x000000ffff027224 */ /* 0x000fe200078e00ff */
[----:B------:R-:W-:-:S02]  /*0e80*/  ISETP.GT.U32.AND P0, PT, R14, R11, PT ;  /* 0x0000000b0e00720c */ /* 0x000fc40003f04070 */
[----:B------:R-:W-:Y:S02]  /*0e90*/  CS2R R40, SRZ ;  /* 0x0000000000287805 */ /* 0x000fe4000001ff00 */
[----:B------:R-:W-:Y:S01]  /*0ea0*/  ISETP.GE.AND P4, PT, R7, RZ, PT ;  /* 0x000000ff0700720c */ /* 0x000fe20003f86270 */
[----:B------:R-:W-:Y:S01]  /*0eb0*/  IMAD.HI.U32 R3, R3, R5, R2 ;  /* 0x0000000503037227 */ /* 0x000fe200078e0002 */
[----:B------:R-:W-:Y:S02]  /*0ec0*/  SHF.R.S32.HI R2, RZ, 0x1f, R177 ;  /* 0x0000001fff027819 */ /* 0x000fe400000114b1 */
[----:B------:R-:W-:Y:S02]  /*0ed0*/  CS2R R42, SRZ ;  /* 0x00000000002a7805 */ /* 0x000fe4000001ff00 */
[----:B------:R-:W-:Y:S02]  /*0ee0*/  CS2R R44, SRZ ;  /* 0x00000000002c7805 */ /* 0x000fe4000001ff00 */
[----:B------:R-:W-:-:S02]  /*0ef0*/  CS2R R46, SRZ ;  /* 0x00000000002e7805 */ /* 0x000fc4000001ff00 */
[----:B------:R-:W-:Y:S01]  /*0f00*/  LEA.HI R177, R2, R177, RZ, 0x5 ;  /* 0x000000b102b17211 */ /* 0x000fe200078f28ff */
[----:B------:R-:W-:Y:S01]  /*0f10*/  IMAD.HI.U32 R4, R3, R6, RZ ;  /* 0x0000000603047227 */ /* 0x000fe200078e00ff */
[----:B------:R-:W-:Y:S02]  /*0f20*/  CS2R R48, SRZ ;  /* 0x0000000000307805 */ /* 0x000fe4000001ff00 */
[----:B------:R-:W-:Y:S02]  /*0f30*/  CS2R R50, SRZ ;  /* 0x0000000000327805 */ /* 0x000fe4000001ff00 */
[----:B------:R-:W-:Y:S01]  /*0f40*/  CS2R R52, SRZ ;  /* 0x0000000000347805 */ /* 0x000fe2000001ff00 */
[----:B------:R-:W-:Y:S01]  /*0f50*/  @!P0 IMAD.IADD R11, R11, 0x1, -R14 ;  /* 0x000000010b0b8824 */ /* 0x000fe200078e0a0e */
[----:B------:R-:W-:Y:S01]  /*0f60*/  ISETP.GE.AND P0, PT, R12, RZ, PT ;  /* 0x000000ff0c00720c */ /* 0x000fe20003f06270 */
[----:B------:R-:W-:Y:S01]  /*0f70*/  IMAD.MOV R4, RZ, RZ, -R4 ;  /* 0x000000ffff047224 */ /* 0x000fe200078e0a04 */
[----:B------:R-:W-:Y:S01]  /*0f80*/  CS2R R54, SRZ ;  /* 0x0000000000367805 */ /* 0x000fe2000001ff00 */
[----:B------:R-:W-:Y:S01]  /*0f90*/  IMAD.HI.U32 R5, R3, R10, RZ ;  /* 0x0000000a03057227 */ /* 0x000fe200078e00ff */
[----:B------:R-:W-:-:S02]  /*0fa0*/  ISETP.GT.U32.AND P2, PT, R14, R11, PT ;  /* 0x0000000b0e00720c */ /* 0x000fc40003f44070 */
[----:B------:R-:W-:Y:S02]  /*0fb0*/  CS2R R56, SRZ ;  /* 0x0000000000387805 */ /* 0x000fe4000001ff00 */
[----:B------:R-:W-:Y:S01]  /*0fc0*/  CS2R R58, SRZ ;  /* 0x00000000003a7805 */ /* 0x000fe2000001ff00 */
[----:B------:R-:W-:Y:S01]  /*0fd0*/  IMAD R2, R21, R4, R6 ;  /* 0x0000000415027224 */ /* 0x000fe200078e0206 */
[----:B------:R-:W-:Y:S01]  /*0fe0*/  CS2R R60, SRZ ;  /* 0x00000000003c7805 */ /* 0x000fe2000001ff00 */
[----:B------:R-:W-:Y:S01]  /*0ff0*/  IMAD.MOV R7, RZ, RZ, -R5 ;  /* 0x000000ffff077224 */ /* 0x000fe200078e0a05 */
[----:B------:R-:W-:Y:S01]  /*1000*/  CS2R R62, SRZ ;  /* 0x00000000003e7805 */ /* 0x000fe2000001ff00 */
[----:B------:R-:W-:Y:S01]  /*1010*/  VIADD R5, R15, 0x68 ;  /* 0x000000680f057836 */ /* 0x000fe20000000000 */
[----:B------:R-:W-:Y:S01]  /*1020*/  CS2R R64, SRZ ;  /* 0x0000000000407805 */ /* 0x000fe2000001ff00 */
[----:B------:R-:W-:Y:S01]  /*1030*/  IMAD R4, R21, R7, R10 ;  /* 0x0000000715047224 */ /* 0x000fe200078e020a */
[----:B------:R-:W-:Y:S01]  /*1040*/  CS2R R66, SRZ ;  /* 0x0000000000427805 */ /* 0x000fe2000001ff00 */
[----:B------:R-:W-:Y:S01]  /*1050*/  VIADD R6, R15, 0x60 ;  /* 0x000000600f067836 */ /* 0x000fe20000000000 */
[----:B------:R-:W-:Y:S01]  /*1060*/  IABS R10, R5 ;  /* 0x00000005000a7213 */ /* 0x000fe20000000000 */
[----:B------:R-:W-:Y:S01]  /*1070*/  @!P2 IMAD.IADD R11, R11, 0x1, -R14 ;  /* 0x000000010b0ba824 */ /* 0x000fe200078e0a0e */
[----:B------:R-:W-:Y:S01]  /*1080*/  ISETP.NE.AND P2, PT, R8, RZ, PT ;  /* 0x000000ff0800720c */ /* 0x000fe20003f45270 */
[----:B------:R-:W-:Y:S01]  /*1090*/  VIADD R7, R15, 0x58 ;  /* 0x000000580f077836 */ /* 0x000fe20000000000 */
[----:B------:R-:W-:Y:S01]  /*10a0*/  ISETP.GE.AND P3, PT, R5, RZ, PT ;  /* 0x000000ff0500720c */ /* 0x000fe20003f66270 */
[----:B------:R-:W-:Y:S01]  /*10b0*/  IMAD.MOV.U32 R20, RZ, RZ, R11 ;  /* 0x000000ffff147224 */ /* 0x000fe200078e000b */
[----:B------:R-:W-:Y:S01]  /*10c0*/  IABS R12, R6 ;  /* 0x00000006000c7213 */ /* 0x000fe20000000000 */
[----:B------:R-:W-:Y:S01]  /*10d0*/  IMAD.HI.U32 R5, R3, R10, RZ ;  /* 0x0000000a03057227 */ /* 0x000fe200078e00ff */
[----:B------:R-:W-:-:S02]  /*10e0*/  ISETP.GE.AND P5, PT, R7, RZ, PT ;  /* 0x000000ff0700720c */ /* 0x000fc40003fa6270 */
[----:B------:R-:W-:Y:S02]  /*10f0*/  CS2R R68, SRZ ;  /* 0x0000000000447805 */ /* 0x000fe4000001ff00 */
[----:B------:R-:W-:Y:S01]  /*1100*/  IABS R7, R7 ;  /* 0x0000000700077213 */ /* 0x000fe20000000000 */
[----:B------:R-:W-:Y:S01]  /*1110*/  @!P6 IMAD.MOV R20, RZ, RZ, -R20 ;  /* 0x000000ffff14e224 */ /* 0x000fe200078e0a14 */
[----:B------:R-:W-:Y:S01]  /*1120*/  ISETP.GT.U32.AND P6, PT, R21, R2, PT ;  /* 0x000000021500720c */ /* 0x000fe20003fc4070 */
[----:B------:R-:W-:Y:S01]  /*1130*/  IMAD.MOV R5, RZ, RZ, -R5 ;  /* 0x000000ffff057224 */ /* 0x000fe200078e0a05 */
[----:B------:R-:W-:Y:S01]  /*1140*/  ISETP.GE.AND P1, PT, R6, RZ, PT ;  /* 0x000000ff0600720c */ /* 0x000fe20003f26270 */
[----:B------:R-:W-:Y:S01]  /*1150*/  IMAD.HI.U32 R6, R3, R12, RZ ;  /* 0x0000000c03067227 */ /* 0x000fe200078e00ff */
[----:B------:R-:W-:Y:S02]  /*1160*/  @!P2 LOP3.LUT R20, RZ, R8, RZ, 0x33, !PT ;  /* 0x00000008ff14a212 */ /* 0x000fe400078e33ff */
[----:B------:R-:W-:-:S02]  /*1170*/  CS2R R70, SRZ ;  /* 0x0000000000467805 */ /* 0x000fc4000001ff00 */
[C---:B------:R-:W-:Y:S01]  /*1180*/  ISETP.GT.U32.AND P2, PT, R21.reuse, R4, PT ;  /* 0x000000041500720c */ /* 0x040fe20003f44070 */
[----:B------:R-:W-:Y:S01]  /*1190*/  IMAD R5, R21, R5, R10 ;  /* 0x0000000515057224 */ /* 0x000fe200078e020a */
[----:B------:R-:W-:Y:S01]  /*11a0*/  CS2R R72, SRZ ;  /* 0x0000000000487805 */ /* 0x000fe2000001ff00 */
[----:B------:R-:W-:Y:S01]  /*11b0*/  IMAD.MOV.U32 R14, RZ, RZ, R7 ;  /* 0x000000ffff0e7224 */ /* 0x000fe200078e0007 */
[----:B------:R-:W-:Y:S01]  /*11c0*/  CS2R R74, SRZ ;  /* 0x00000000004a7805 */ /* 0x000fe2000001ff00 */
[----:B------:R-:W-:Y:S01]  /*11d0*/  IMAD.MOV R6, RZ, RZ, -R6 ;  /* 0x000000ffff067224 */ /* 0x000fe200078e0a06 */
[----:B------:R-:W-:Y:S01]  /*11e0*/  CS2R R76, SRZ ;  /* 0x00000000004c7805 */ /* 0x000fe2000001ff00 */
[----:B------:R-:W-:Y:S01]  /*11f0*/  @!P6 IMAD.IADD R2, R2, 0x1, -R21 ;  /* 0x000000010202e824 */ /* 0x000fe200078e0a15 */
[----:B------:R-:W-:Y:S01]  /*1200*/  CS2R R78, SRZ ;  /* 0x00000000004e7805 */ /* 0x000fe2000001ff00 */
[----:B------:R-:W-:Y:S01]  /*1210*/  IMAD.HI.U32 R7, R3, R14, RZ ;  /* 0x0000000e03077227 */ /* 0x000fe200078e00ff */
[----:B------:R-:W-:-:S02]  /*1220*/  CS2R R80, SRZ ;  /* 0x0000000000507805 */ /* 0x000fc4000001ff00 */
[----:B------:R-:W-:Y:S02]  /*1230*/  CS2R R82, SRZ ;  /* 0x0000000000527805 */ /* 0x000fe4000001ff00 */
[C---:B------:R-:W-:Y:S01]  /*1240*/  ISETP.GT.U32.AND P6, PT, R21.reuse, R2, PT ;  /* 0x000000021500720c */ /* 0x040fe20003fc4070 */
[C---:B------:R-:W-:Y:S01]  /*1250*/  IMAD R6, R21.reuse, R6, R12 ;  /* 0x0000000615067224 */ /* 0x040fe200078e020c */
[----:B------:R-:W-:Y:S01]  /*1260*/  IABS R12, R25 ;  /* 0x00000019000c7213 */ /* 0x000fe20000000000 */
[----:B------:R-:W-:Y:S01]  /*1270*/  IMAD.MOV R7, RZ, RZ, -R7 ;  /* 0x000000ffff077224 */ /* 0x000fe200078e0a07 */
[----:B------:R-:W-:Y:S01]  /*1280*/  CS2R R84, SRZ ;  /* 0x0000000000547805 */ /* 0x000fe2000001ff00 */
[----:B------:R-:W-:Y:S01]  /*1290*/  @!P2 IMAD.IADD R4, R4, 0x1, -R21 ;  /* 0x000000010404a824 */ /* 0x000fe200078e0a15 */
[----:B------:R-:W-:Y:S01]  /*12a0*/  CS2R R86, SRZ ;  /* 0x0000000000567805 */ /* 0x000fe2000001ff00 */
[----:B------:R-:W-:Y:S01]  /*12b0*/  IMAD R7, R21, R7, R14 ;  /* 0x0000000715077224 */ /* 0x000fe200078e020e */
[----:B------:R-:W-:Y:S01]  /*12c0*/  SHF.R.S32.HI R177, RZ, 0x5, R177 ;  /* 0x00000005ffb17819 */ /* 0x000fe200000114b1 */
[----:B------:R-:W-:Y:S01]  /*12d0*/  IMAD.HI.U32 R10, R3, R16, RZ ;  /* 0x00000010030a7227 */ /* 0x000fe200078e00ff */
[C---:B------:R-:W-:Y:S01]  /*12e0*/  ISETP.GT.U32.AND P2, PT, R21.reuse, R4, PT ;  /* 0x000000041500720c */ /* 0x040fe20003f44070 */
[----:B------:R-:W-:Y:S01]  /*12f0*/  ULDC UR9, c[0x0][0x238] ;  /* 0x00008e0000097ab9 */ /* 0x000fe20000000800 */
[----:B------:R-:W-:Y:S01]  /*1300*/  UMOV UR19, 0xc0000010 ;  /* 0xc000001000137882 */ /* 0x000fe20000000000 */
[----:B------:R-:W-:Y:S01]  /*1310*/  @!P6 IMAD.IADD R2, R2, 0x1, -R21 ;  /* 0x000000010202e824 */ /* 0x000fe200078e0a15 */
[----:B------:R-:W-:Y:S01]  /*1320*/  ISETP.GT.U32.AND P6, PT, R21, R5, PT ;  /* 0x000000051500720c */ /* 0x000fe20003fc4070 */
[----:B------:R-:W-:-:S02]  /*1330*/  IMAD.MOV R10, RZ, RZ, -R10 ;  /* 0x000000ffff0a7224 */ /* 0x000fc400078e0a0a */
[----:B------:R-:W-:Y:S01]  /*1340*/  @!P4 IMAD.MOV R2, RZ, RZ, -R2 ;  /* 0x000000ffff02c224 */ /* 0x000fe200078e0a02 */
[C---:B------:R-:W-:Y:S01]  /*1350*/  ISETP.GT.U32.AND P4, PT, R21.reuse, R6, PT ;  /* 0x000000061500720c */ /* 0x040fe20003f84070 */
[----:B------:R-:W-:Y:S01]  /*1360*/  IMAD R10, R21, R10, R16 ;  /* 0x0000000a150a7224 */ /* 0x000fe200078e0210 */
[----:B------:R-:W-:Y:S01]  /*1370*/  IABS R16, R27 ;  /* 0x0000001b00107213 */ /* 0x000fe20000000000 */
[----:B------:R-:W-:-:S04]  /*1380*/  IMAD.HI.U32 R8, R3, R12, RZ ;  /* 0x0000000c03087227 */ /* 0x000fc800078e00ff */
[--C-:B------:R-:W-:Y:S01]  /*1390*/  @!P2 IMAD.IADD R4, R4, 0x1, -R21.reuse ;  /* 0x000000010404a824 */ /* 0x100fe200078e0a15 */
[----:B------:R-:W-:Y:S01]  /*13a0*/  ISETP.GE.AND P2, PT, R15, RZ, PT ;  /* 0x000000ff0f00720c */ /* 0x000fe20003f46270 */
[--C-:B------:R-:W-:Y:S01]  /*13b0*/  @!P6 IMAD.IADD R5, R5, 0x1, -R21.reuse ;  /* 0x000000010505e824 */ /* 0x100fe200078e0a15 */
[C---:B------:R-:W-:Y:S01]  /*13c0*/  ISETP.GT.U32.AND P6, PT, R21.reuse, R7, PT ;  /* 0x000000071500720c */ /* 0x040fe20003fc4070 */
[----:B------:R-:W-:Y:S02]  /*13d0*/  @!P0 IMAD.MOV R4, RZ, RZ, -R4 ;  /* 0x000000ffff048224 */ /* 0x000fe400078e0a04 */
[----:B------:R-:W-:Y:S01]  /*13e0*/  @!P4 IMAD.IADD R6, R6, 0x1, -R21 ;  /* 0x000000010606c824 */ /* 0x000fe200078e0a15 */
[----:B------:R-:W-:Y:S01]  /*13f0*/  ISETP.GT.U32.AND P4, PT, R21, R5, PT ;  /* 0x000000051500720c */ /* 0x000fe20003f84070 */
[----:B------:R-:W-:Y:S02]  /*1400*/  IMAD.MOV R8, RZ, RZ, -R8 ;  /* 0x000000ffff087224 */ /* 0x000fe400078e0a08 */
[----:B------:R-:W-:Y:S01]  /*1410*/  IMAD.HI.U32 R11, R3, R16, RZ ;  /* 0x00000010030b7227 */ /* 0x000fe200078e00ff */
[----:B------:R-:W-:-:S03]  /*1420*/  ISETP.GT.U32.AND P0, PT, R21, R6, PT ;  /* 0x000000061500720c */ /* 0x000fc60003f04070 */
[----:B------:R-:W-:Y:S02]  /*1430*/  IMAD R8, R21, R8, R12 ;  /* 0x0000000815087224 */ /* 0x000fe400078e020c */
[----:B------:R-:W-:Y:S02]  /*1440*/  @!P6 IMAD.IADD R7, R7, 0x1, -R21 ;  /* 0x000000010707e824 */ /* 0x000fe400078e0a15 */
[----:B------:R-:W-:-:S03]  /*1450*/  IMAD.HI.U32 R12, R3, R18, RZ ;  /* 0x00000012030c7227 */ /* 0x000fc600078e00ff */
[----:B------:R-:W-:Y:S01]  /*1460*/  ISETP.GT.U32.AND P6, PT, R21, R7, PT ;  /* 0x000000071500720c */ /* 0x000fe20003fc4070 */
[----:B------:R-:W-:Y:S01]  /*1470*/  @!P4 IMAD.IADD R5, R5, 0x1, -R21 ;  /* 0x000000010505c824 */ /* 0x000fe200078e0a15 */
[C---:B------:R-:W-:Y:S01]  /*1480*/  ISETP.GT.U32.AND P4, PT, R21.reuse, R10, PT ;  /* 0x0000000a1500720c */ /* 0x040fe20003f84070 */
[----:B------:R-:W-:Y:S02]  /*1490*/  IMAD.MOV R11, RZ, RZ, -R11 ;  /* 0x000000ffff0b7224 */ /* 0x000fe400078e0a0b */
[----:B------:R-:W-:Y:S02]  /*14a0*/  IMAD.MOV R12, RZ, RZ, -R12 ;  /* 0x000000ffff0c7224 */ /* 0x000fe400078e0a0c */
[C---:B------:R-:W-:Y:S02]  /*14b0*/  IMAD R11, R21.reuse, R11, R16 ;  /* 0x0000000b150b7224 */ /* 0x040fe400078e0210 */
[C---:B------:R-:W-:Y:S02]  /*14c0*/  IMAD R12, R21.reuse, R12, R18 ;  /* 0x0000000c150c7224 */ /* 0x040fe400078e0212 */
[--C-:B------:R-:W-:Y:S01]  /*14d0*/  @!P0 IMAD.IADD R6, R6, 0x1, -R21.reuse ;  /* 0x0000000106068824 */ /* 0x100fe200078e0a15 */
[----:B------:R-:W-:Y:S01]  /*14e0*/  ISETP.GT.U32.AND P0, PT, R21, R8, PT ;  /* 0x000000081500720c */ /* 0x000fe20003f04070 */
[----:B------:R-:W-:Y:S01]  /*14f0*/  @!P6 IMAD.IADD R7, R7, 0x1, -R21 ;  /* 0x000000010707e824 */ /* 0x000fe200078e0a15 */
[----:B------:R-:W-:Y:S01]  /*1500*/  ISETP.GT.U32.AND P6, PT, R21, R11, PT ;  /* 0x0000000b1500720c */ /* 0x000fe20003fc4070 */
[----:B------:R-:W-:-:S04]  /*1510*/  IMAD.HI.U32 R13, R3, R22, RZ ;  /* 0x00000016030d7227 */ /* 0x000fc800078e00ff */
[----:B------:R-:W-:-:S04]  /*1520*/  IMAD.HI.U32 R14, R3, R24, RZ ;  /* 0x00000018030e7227 */ /* 0x000fc800078e00ff */
[----:B------:R-:W-:Y:S01]  /*1530*/  @!P4 IMAD.IADD R10, R10, 0x1, -R21 ;  /* 0x000000010a0ac824 */ /* 0x000fe200078e0a15 */
[C---:B------:R-:W-:Y:S01]  /*1540*/  ISETP.GT.U32.AND P4, PT, R21.reuse, R12, PT ;  /* 0x0000000c1500720c */ /* 0x040fe20003f84070 */
[----:B------:R-:W-:Y:S02]  /*1550*/  IMAD.MOV R13, RZ, RZ, -R13 ;  /* 0x000000ffff0d7224 */ /* 0x000fe400078e0a0d */
[----:B------:R-:W-:Y:S02]  /*1560*/  IMAD.MOV R14, RZ, RZ, -R14 ;  /* 0x000000ffff0e7224 */ /* 0x000fe400078e0a0e */
[C---:B------:R-:W-:Y:S01]  /*1570*/  IMAD R13, R21.reuse, R13, R22 ;  /* 0x0000000d150d7224 */ /* 0x040fe200078e0216 */
[----:B------:R-:W-:Y:S01]  /*1580*/  IABS R22, R33 ;  /* 0x0000002100167213 */ /* 0x000fe20000000000 */
[C---:B------:R-:W-:Y:S01]  /*1590*/  IMAD R14, R21.reuse, R14, R24 ;  /* 0x0000000e150e7224 */ /* 0x040fe200078e0218 */
[----:B------:R-:W-:Y:S01]  /*15a0*/  IABS R24, R34 ;  /* 0x0000002200187213 */ /* 0x000fe20000000000 */
[--C-:B------:R-:W-:Y:S01]  /*15b0*/  @!P0 IMAD.IADD R8, R8, 0x1, -R21.reuse ;  /* 0x0000000108088824 */ /* 0x100fe200078e0a15 */
[----:B------:R-:W-:Y:S01]  /*15c0*/  ISETP.GT.U32.AND P0, PT, R21, R13, PT ;  /* 0x0000000d1500720c */ /* 0x000fe20003f04070 */
[--C-:B------:R-:W-:Y:S01]  /*15d0*/  @!P6 IMAD.IADD R11, R11, 0x1, -R21.reuse ;  /* 0x000000010b0be824 */ /* 0x100fe200078e0a15 */
[C---:B------:R-:W-:Y:S01]  /*15e0*/  ISETP.GT.U32.AND P6, PT, R21.reuse, R14, PT ;  /* 0x0000000e1500720c */ /* 0x040fe20003fc4070 */
[----:B------:R-:W-:Y:S01]  /*15f0*/  @!P4 IMAD.IADD R12, R12, 0x1, -R21 ;  /* 0x000000010c0cc824 */ /* 0x000fe200078e0a15 */
[C---:B------:R-:W-:Y:S01]  /*1600*/  ISETP.GT.U32.AND P4, PT, R21.reuse, R10, PT ;  /* 0x0000000a1500720c */ /* 0x040fe20003f84070 */
[----:B------:R-:W-:Y:S01]  /*1610*/  @!P3 IMAD.MOV R5, RZ, RZ, -R5 ;  /* 0x000000ffff05b224 */ /* 0x000fe200078e0a05 */
[C---:B------:R-:W-:Y:S01]  /*1620*/  ISETP.GT.U32.AND P3, PT, R21.reuse, R8, PT ;  /* 0x000000081500720c */ /* 0x040fe20003f64070 */
[----:B------:R-:W-:Y:S01]  /*1630*/  @!P1 IMAD.MOV R6, RZ, RZ, -R6 ;  /* 0x000000ffff069224 */ /* 0x000fe200078e0a06 */
[----:B------:R-:W-:Y:S01]  /*1640*/  ISETP.GT.U32.AND P1, PT, R21, R11, PT ;  /* 0x0000000b1500720c */ /* 0x000fe20003f24070 */
[----:B------:R-:W-:-:S04]  /*1650*/  IMAD.HI.U32 R15, R3, R22, RZ ;  /* 0x00000016030f7227 */ /* 0x000fc800078e00ff */
[----:B------:R-:W-:-:S04]  /*1660*/  IMAD.HI.U32 R16, R3, R24, RZ ;  /* 0x0000001803107227 */ /* 0x000fc800078e00ff */
[----:B------:R-:W-:-:S04]  /*1670*/  IMAD.HI.U32 R17, R3, R26, RZ ;  /* 0x0000001a03117227 */ /* 0x000fc800078e00ff */
[----:B------:R-:W-:-:S04]  /*1680*/  IMAD.HI.U32 R18, R3, R28, RZ ;  /* 0x0000001c03127227 */ /* 0x000fc800078e00ff */
[----:B------:R-:W-:-:S04]  /*1690*/  IMAD.HI.U32 R3, R3, R30, RZ ;  /* 0x0000001e03037227 */ /* 0x000fc800078e00ff */
[----:B------:R-:W-:Y:S02]  /*16a0*/  IMAD.MOV R15, RZ, RZ, -R15 ;  /* 0x000000ffff0f7224 */ /* 0x000fe400078e0a0f */
[----:B------:R-:W-:Y:S02]  /*16b0*/  IMAD.MOV R16, RZ, RZ, -R16 ;  /* 0x000000ffff107224 */ /* 0x000fe400078e0a10 */
[----:B------:R-:W-:Y:S02]  /*16c0*/  IMAD.MOV R3, RZ, RZ, -R3 ;  /* 0x000000ffff037224 */ /* 0x000fe400078e0a03 */
[C---:B------:R-:W-:Y:S02]  /*16d0*/  IMAD R15, R21.reuse, R15, R22 ;  /* 0x0000000f150f7224 */ /* 0x040fe400078e0216 */
[----:B------:R-:W-:Y:S02]  /*16e0*/  IMAD R16, R21, R16, R24 ;  /* 0x0000001015107224 */ /* 0x000fe400078e0218 */
[--C-:B------:R-:W-:Y:S01]  /*16f0*/  @!P0 IMAD.IADD R13, R13, 0x1, -R21.reuse ;  /* 0x000000010d0d8824 */ /* 0x100fe200078e0a15 */
[----:B------:R-:W-:Y:S01]  /*1700*/  ISETP.GT.U32.AND P0, PT, R21, R12, PT ;  /* 0x0000000c1500720c */ /* 0x000fe20003f04070 */
[----:B------:R-:W-:-:S02]  /*1710*/  @!P6 IMAD.IADD R14, R14, 0x1, -R21 ;  /* 0x000000010e0ee824 */ /* 0x000fc400078e0a15 */
[C---:B------:R-:W-:Y:S01]  /*1720*/  IMAD R19, R21.reuse, R3, R30 ;  /* 0x0000000315137224 */ /* 0x040fe200078e021e */
[C---:B------:R-:W-:Y:S01]  /*1730*/  ISETP.GT.U32.AND P6, PT, R21.reuse, R13, PT ;  /* 0x0000000d1500720c */ /* 0x040fe20003fc4070 */
[----:B------:R-:W-:Y:S01]  /*1740*/  @!P5 IMAD.MOV R7, RZ, RZ, -R7 ;  /* 0x000000ffff07d224 */ /* 0x000fe200078e0a07 */
[C---:B------:R-:W-:Y:S01]  /*1750*/  ISETP.GT.U32.AND P5, PT, R21.reuse, R14, PT ;  /* 0x0000000e1500720c */ /* 0x040fe20003fa4070 */
[--C-:B------:R-:W-:Y:S01]  /*1760*/  @!P4 IMAD.IADD R10, R10, 0x1, -R21.reuse ;  /* 0x000000010a0ac824 */ /* 0x100fe200078e0a15 */
[C---:B------:R-:W-:Y:S01]  /*1770*/  ISETP.GT.U32.AND P4, PT, R21.reuse, R15, PT ;  /* 0x0000000f1500720c */ /* 0x040fe20003f84070 */
[--C-:B------:R-:W-:Y:S01]  /*1780*/  @!P3 IMAD.IADD R8, R8, 0x1, -R21.reuse ;  /* 0x000000010808b824 */ /* 0x100fe200078e0a15 */
[----:B------:R-:W-:Y:S01]  /*1790*/  ISETP.GT.U32.AND P3, PT, R21, R16, PT ;  /* 0x000000101500720c */ /* 0x000fe20003f64070 */
[----:B------:R-:W-:Y:S01]  /*17a0*/  @!P1 IMAD.IADD R11, R11, 0x1, -R21 ;  /* 0x000000010b0b9824 */ /* 0x000fe200078e0a15 */
[----:B------:R-:W-:Y:S01]  /*17b0*/  ISETP.GT.U32.AND P1, PT, R21, R19, PT ;  /* 0x000000131500720c */ /* 0x000fe20003f24070 */
[----:B------:R-:W-:Y:S01]  /*17c0*/  IMAD.MOV R17, RZ, RZ, -R17 ;  /* 0x000000ffff117224 */ /* 0x000fe200078e0a11 */
[----:B------:R-:W-:Y:S01]  /*17d0*/  SHF.R.U32.HI R3, RZ, 0x5, R0 ;  /* 0x00000005ff037819 */ /* 0x000fe20000011600 */
[----:B------:R-:W-:-:S02]  /*17e0*/  IMAD.MOV R18, RZ, RZ, -R18 ;  /* 0x000000ffff127224 */ /* 0x000fc400078e0a12 */
[----:B------:R-:W-:Y:S01]  /*17f0*/  IMAD R17, R21, R17, R26 ;  /* 0x0000001115117224 */ /* 0x000fe200078e021a */
[----:B------:R-:W-:Y:S01]  /*1800*/  R2UR UR12, R3 ;  /* 0x00000000030c72ca */ /* 0x000fe200000e0000 */
[--C-:B------:R-:W-:Y:S01]  /*1810*/  @!P0 IMAD.IADD R12, R12, 0x1, -R21.reuse ;  /* 0x000000010c0c8824 */ /* 0x100fe200078e0a15 */
[----:B------:R-:W-:Y:S01]  /*1820*/  SHF.R.S32.HI R3, RZ, 0x2, R0 ;  /* 0x00000002ff037819 */ /* 0x000fe20000011400 */
[C---:B------:R-:W-:Y:S01]  /*1830*/  IMAD R18, R21.reuse, R18, R28 ;  /* 0x0000001215127224 */ /* 0x040fe200078e021c */
[----:B------:R-:W-:Y:S01]  /*1840*/  ISETP.GT.U32.AND P0, PT, R21, R17, PT ;  /* 0x000000111500720c */ /* 0x000fe20003f04070 */
[--C-:B------:R-:W-:Y:S01]  /*1850*/  @!P5 IMAD.IADD R14, R14, 0x1, -R21.reuse ;  /* 0x000000010e0ed824 */ /* 0x100fe200078e0a15 */
[----:B------:R-:W-:Y:S01]  /*1860*/  ISETP.GE.AND P5, PT, R23, RZ, PT ;  /* 0x000000ff1700720c */ /* 0x000fe20003fa6270 */
[--C-:B------:R-:W-:Y:S01]  /*1870*/  @!P4 IMAD.IADD R15, R15, 0x1, -R21.reuse ;  /* 0x000000010f0fc824 */ /* 0x100fe200078e0a15 */
[----:B------:R-:W-:Y:S01]  /*1880*/  ISETP.GE.AND P4, PT, R25, RZ, PT ;  /* 0x000000ff1900720c */ /* 0x000fe20003f86270 */
[--C-:B------:R-:W-:Y:S01]  /*1890*/  @!P3 IMAD.IADD R16, R16, 0x1, -R21.reuse ;  /* 0x000000011010b824 */ /* 0x100fe200078e0a15 */
[----:B------:R-:W-:Y:S01]  /*18a0*/  ISETP.GE.AND P3, PT, R27, RZ, PT ;  /* 0x000000ff1b00720c */ /* 0x000fe20003f66270 */
[--C-:B------:R-:W-:Y:S01]  /*18b0*/  @!P1 IMAD.IADD R19, R19, 0x1, -R21.reuse ;  /* 0x0000000113139824 */ /* 0x100fe200078e0a15 */
[----:B------:R-:W-:Y:S01]  /*18c0*/  ISETP.GE.AND P1, PT, R29, RZ, PT ;  /* 0x000000ff1d00720c */ /* 0x000fe20003f26270 */
[--C-:B------:R-:W-:Y:S01]  /*18d0*/  @!P6 IMAD.IADD R13, R13, 0x1, -R21.reuse ;  /* 0x000000010d0de824 */ /* 0x100fe200078e0a15 */
[----:B------:R-:W-:Y:S01]  /*18e0*/  ISETP.GT.U32.AND P6, PT, R21, R18, PT ;  /* 0x000000121500720c */ /* 0x000fe20003fc4070 */
[----:B------:R-:W-:Y:S01]  /*18f0*/  IMAD R20, R20, UR5, RZ ;  /* 0x0000000514147c24 */ /* 0x000fe2000f8e02ff */
[----:B------:R-:W-:Y:S01]  /*1900*/  SGXT R3, R3, 0x1 ;  /* 0x000000010303781a */ /* 0x000fe20000000200 */
[----:B------:R-:W-:Y:S01]  /*1910*/  @!P0 IMAD.IADD R17, R17, 0x1, -R21 ;  /* 0x0000000111118824 */ /* 0x000fe200078e0a15 */
[----:B------:R-:W-:Y:S01]  /*1920*/  ISETP.GE.AND P0, PT, R31, RZ, PT ;  /* 0x000000ff1f00720c */ /* 0x000fe20003f06270 */
[----:B------:R-:W-:Y:S01]  /*1930*/  @!P5 IMAD.MOV R10, RZ, RZ, -R10 ;  /* 0x000000ffff0ad224 */ /* 0x000fe200078e0a0a */
[C---:B------:R-:W-:Y:S01]  /*1940*/  ISETP.GT.U32.AND P5, PT, R21.reuse, R15, PT ;  /* 0x0000000f1500720c */ /* 0x040fe20003fa4070 */
[----:B------:R-:W-:Y:S01]  /*1950*/  @!P4 IMAD.MOV R8, RZ, RZ, -R8 ;  /* 0x000000ffff08c224 */ /* 0x000fe200078e0a08 */
[C---:B------:R-:W-:Y:S01]  /*1960*/  ISETP.GT.U32.AND P4, PT, R21.reuse, R16, PT ;  /* 0x000000101500720c */ /* 0x040fe20003f84070 */
[----:B------:R-:W-:Y:S01]  /*1970*/  @!P3 IMAD.MOV R11, RZ, RZ, -R11 ;  /* 0x000000ffff0bb224 */ /* 0x000fe200078e0a0b */
[C---:B------:R-:W-:Y:S01]  /*1980*/  ISETP.GT.U32.AND P3, PT, R21.reuse, R19, PT ;  /* 0x000000131500720c */ /* 0x040fe20003f64070 */
[----:B------:R-:W-:Y:S01]  /*1990*/  @!P1 IMAD.MOV R12, RZ, RZ, -R12 ;  /* 0x000000ffff0c9224 */ /* 0x000fe200078e0a0c */
[----:B------:R-:W-:Y:S01]  /*19a0*/  ISETP.GT.U32.AND P1, PT, R21, R17, PT ;  /* 0x000000111500720c */ /* 0x000fe20003f24070 */
[----:B------:R-:W-:Y:S01]  /*19b0*/  @!P6 IMAD.IADD R18, R18, 0x1, -R21 ;  /* 0x000000011212e824 */ /* 0x000fe200078e0a15 */
[----:B------:R-:W-:Y:S01]  /*19c0*/  LOP3.LUT R3, R3, 0x90, RZ, 0xc0, !PT ;  /* 0x0000009003037812 */ /* 0x000fe200078ec0ff */
[----:B------:R-:W-:Y:S01]  /*19d0*/  ULDC UR5, c[0x0][0x23c] ;  /* 0x00008f0000057ab9 */ /* 0x000fe20000000800 */
[----:B------:R-:W-:Y:S01]  /*19e0*/  CS2R R24, SRZ ;  /* 0x0000000000187805 */ /* 0x000fe2000001ff00 */
[----:B------:R-:W-:Y:S01]  /*19f0*/  @!P0 IMAD.MOV R13, RZ, RZ, -R13 ;  /* 0x000000ffff0d8224 */ /* 0x000fe200078e0a0d */
[----:B------:R-:W-:Y:S01]  /*1a00*/  ISETP.GT.U32.AND P6, PT, R21, R18, PT ;  /* 0x000000121500720c */ /* 0x000fe20003fc4070 */
[--C-:B------:R-:W-:Y:S01]  /*1a10*/  @!P5 IMAD.IADD R15, R15, 0x1, -R21.reuse ;  /* 0x000000010f0fd824 */ /* 0x100fe200078e0a15 */
[----:B------:R-:W-:Y:S01]  /*1a20*/  ISETP.GE.AND P0, PT, R32, RZ, PT ;  /* 0x000000ff2000720c */ /* 0x000fe20003f06270 */
[--C-:B------:R-:W-:Y:S01]  /*1a30*/  @!P4 IMAD.IADD R16, R16, 0x1, -R21.reuse ;  /* 0x000000011010c824 */ /* 0x100fe200078e0a15 */
[----:B------:R-:W-:Y:S01]  /*1a40*/  ISETP.GE.AND P5, PT, R33, RZ, PT ;  /* 0x000000ff2100720c */ /* 0x000fe20003fa6270 */
[--C-:B------:R-:W-:Y:S01]  /*1a50*/  @!P3 IMAD.IADD R19, R19, 0x1, -R21.reuse ;  /* 0x000000011313b824 */ /* 0x100fe200078e0a15 */
[----:B------:R-:W-:Y:S01]  /*1a60*/  ISETP.GE.AND P4, PT, R34, RZ, PT ;  /* 0x000000ff2200720c */ /* 0x000fe20003f86270 */
[----:B------:R-:W-:Y:S01]  /*1a70*/  @!P1 IMAD.IADD R17, R17, 0x1, -R21 ;  /* 0x0000000111119824 */ /* 0x000fe200078e0a15 */
[----:B------:R-:W-:Y:S01]  /*1a80*/  ISETP.GE.AND P3, PT, R35, RZ, PT ;  /* 0x000000ff2300720c */ /* 0x000fe20003f66270 */
[----:B------:R-:W-:Y:S01]  /*1a90*/  @!P2 IMAD.MOV R19, RZ, RZ, -R19 ;  /* 0x000000ffff13a224 */ /* 0x000fe200078e0a13 */
[----:B------:R-:W-:Y:S01]  /*1aa0*/  ISETP.GE.AND P1, PT, R36, RZ, PT ;  /* 0x000000ff2400720c */ /* 0x000fe20003f26270 */
[----:B------:R-:W-:Y:S01]  /*1ab0*/  IMAD R173, R176, UR5, RZ ;  /* 0x00000005b0ad7c24 */ /* 0x000fe2000f8e02ff */
[----:B------:R-:W-:Y:S01]  /*1ac0*/  LOP3.LUT R210, R3, 0x1f60, R210, 0xf8, !PT ;  /* 0x00001f6003d27812 */ /* 0x000fe200078ef8d2 */
[----:B------:R-:W-:Y:S01]  /*1ad0*/  @!P6 IMAD.IADD R18, R18, 0x1, -R21 ;  /* 0x000000011212e824 */ /* 0x000fe200078e0a15 */
[----:B------:R-:W-:Y:S01]  /*1ae0*/  ISETP.NE.AND P6, PT, R9, RZ, PT ;  /* 0x000000ff0900720c */ /* 0x000fe20003fc5270 */
[----:B------:R-:W-:Y:S01]  /*1af0*/  @!P0 IMAD.MOV R14, RZ, RZ, -R14 ;  /* 0x000000ffff0e8224 */ /* 0x000fe200078e0a0e */
[----:B------:R-:W-:Y:S01]  /*1b00*/  LOP3.LUT R3, RZ, R9, RZ, 0x33, !PT ;  /* 0x00000009ff037212 */ /* 0x000fe200078e33ff */
[----:B------:R-:W-:Y:S01]  /*1b10*/  @!P5 IMAD.MOV R15, RZ, RZ, -R15 ;  /* 0x000000ffff0fd224 */ /* 0x000fe200078e0a0f */
[----:B------:R-:W-:Y:S01]  /*1b20*/  USHF.L.U32 UR13, UR5, 0x5, URZ ;  /* 0x00000005050d7899 */ /* 0x000fe2000800063f */
[----:B------:R-:W-:Y:S01]  /*1b30*/  @!P4 IMAD.MOV R16, RZ, RZ, -R16 ;  /* 0x000000ffff10c224 */ /* 0x000fe200078e0a10 */
[C---:B------:R-:W-:Y:S01]  /*1b40*/  SEL R4, R3.reuse, R4, !P6 ;  /* 0x0000000403047207 */ /* 0x040fe20007000000 */
[----:B------:R-:W-:Y:S01]  /*1b50*/  @!P3 IMAD.MOV R17, RZ, RZ, -R17 ;  /* 0x000000ffff11b224 */ /* 0x000fe200078e0a11 */
[C---:B------:R-:W-:Y:S01]  /*1b60*/  SEL R5, R3.reuse, R5, !P6 ;  /* 0x0000000503057207 */ /* 0x040fe20007000000 */
[----:B------:R-:W-:Y:S01]  /*1b70*/  @!P1 IMAD.MOV R18, RZ, RZ, -R18 ;  /* 0x000000ffff129224 */ /* 0x000fe200078e0a12 */
[C---:B------:R-:W-:Y:S01]  /*1b80*/  SEL R2, R3.reuse, R2, !P6 ;  /* 0x0000000203027207 */ /* 0x040fe20007000000 */
[----:B------:R-:W-:Y:S01]  /*1b90*/  IMAD R4, R4, UR4, RZ ;  /* 0x0000000404047c24 */ /* 0x000fe2000f8e02ff */
[----:B------:R-:W-:Y:S01]  /*1ba0*/  SEL R12, R3, R12, !P6 ;  /* 0x0000000c030c7207 */ /* 0x000fe20007000000 */
[----:B------:R-:W-:Y:S01]  /*1bb0*/  IMAD R5, R5, UR4, RZ ;  /* 0x0000000405057c24 */ /* 0x000fe2000f8e02ff */
[C---:B------:R-:W-:Y:S01]  /*1bc0*/  SEL R13, R3.reuse, R13, !P6 ;  /* 0x0000000d030d7207 */ /* 0x040fe20007000000 */
[----:B------:R-:W-:Y:S01]  /*1bd0*/  IMAD R2, R2, UR4, RZ ;  /* 0x0000000402027c24 */ /* 0x000fe2000f8e02ff */
[C---:B------:R-:W-:Y:S01]  /*1be0*/  SEL R6, R3.reuse, R6, !P6 ;  /* 0x0000000603067207 */ /* 0x040fe20007000000 */
[----:B------:R-:W-:Y:S01]  /*1bf0*/  IMAD R12, R12, UR4, RZ ;  /* 0x000000040c0c7c24 */ /* 0x000fe2000f8e02ff */
[----:B------:R-:W-:Y:S01]  /*1c00*/  SEL R7, R3, R7, !P6 ;  /* 0x0000000703077207 */ /* 0x000fe20007000000 */
[----:B------:R-:W-:Y:S01]  /*1c10*/  IMAD R13, R13, UR4, RZ ;  /* 0x000000040d0d7c24 */ /* 0x000fe2000f8e02ff */
        /* <DEDUP_REMOVED lines=18> */
[----:B------:R-:W-:Y:S01]  /*1d40*/  SHF.R.S32.HI R209, RZ, 0x1f, R4 ;  /* 0x0000001fffd17819 */ /* 0x000fe20000011404 */
[----:B------:R-:W-:Y:S01]  /*1d50*/  IMAD R18, R18, UR4, RZ ;  /* 0x0000000412127c24 */ /* 0x000fe2000f8e02ff */
[----:B------:R-:W-:Y:S01]  /*1d60*/  IADD3 R208, P2, R4, UR14, RZ ;  /* 0x0000000e04d07c10 */ /* 0x000fe2000ff5e0ff */
[----:B------:R-:W-:Y:S01]  /*1d70*/  IMAD R3, R3, UR4, RZ ;  /* 0x0000000403037c24 */ /* 0x000fe2000f8e02ff */
[----:B------:R-:W-:Y:S01]  /*1d80*/  SHF.R.S32.HI R207, RZ, 0x1f, R5 ;  /* 0x0000001fffcf7819 */ /* 0x000fe20000011405 */
[----:B------:R-:W-:Y:S01]  /*1d90*/  UIADD3 UR4, UR8, 0x2000, URZ ;  /* 0x0000200008047890 */ /* 0x000fe2000fffe03f */
[----:B------:R-:W-:-:S02]  /*1da0*/  IADD3 R206, P1, R5, UR14, RZ ;  /* 0x0000000e05ce7c10 */ /* 0x000fc4000ff3e0ff */
[----:B------:R-:W-:Y:S02]  /*1db0*/  CS2R R26, SRZ ;  /* 0x00000000001a7805 */ /* 0x000fe4000001ff00 */
[----:B------:R-:W-:Y:S01]  /*1dc0*/  SHF.R.S32.HI R211, RZ, 0x1f, R2 ;  /* 0x0000001fffd37819 */ /* 0x000fe20000011402 */
[----:B------:R-:W-:Y:S01]  /*1dd0*/  USHF.R.U32.HI UR4, URZ, 0x4, UR4 ;  /* 0x000000043f047899 */ /* 0x000fe20008011604 */
[----:B------:R-:W-:Y:S02]  /*1de0*/  IADD3 R174, P3, R2, UR14, RZ ;  /* 0x0000000e02ae7c10 */ /* 0x000fe4000ff7e0ff */
[----:B------:R-:W-:Y:S02]  /*1df0*/  CS2R R28, SRZ ;  /* 0x00000000001c7805 */ /* 0x000fe4000001ff00 */
[----:B------:R-:W-:Y:S01]  /*1e00*/  SHF.R.S32.HI R2, RZ, 0x7, R0 ;  /* 0x00000007ff027819 */ /* 0x000fe20000011400 */
[----:B------:R-:W-:Y:S01]  /*1e10*/  USGXT.U32 UR4, UR4, 0xe ;  /* 0x0000000e0404789a */ /* 0x000fe20008000000 */
[----:B------:R-:W-:-:S02]  /*1e20*/  IADD3.X R209, R209, UR15, RZ, P2, !PT ;  /* 0x0000000fd1d17c10 */ /* 0x000fc400097fe4ff */
[----:B------:R-:W-:Y:S02]  /*1e30*/  CS2R R30, SRZ ;  /* 0x00000000001e7805 */ /* 0x000fe4000001ff00 */
[----:B------:R-:W-:Y:S02]  /*1e40*/  IADD3.X R207, R207, UR15, RZ, P1, !PT ;  /* 0x0000000fcfcf7c10 */ /* 0x000fe40008ffe4ff */
[----:B------:R-:W-:Y:S02]  /*1e50*/  CS2R R32, SRZ ;  /* 0x0000000000207805 */ /* 0x000fe4000001ff00 */
[----:B------:R-:W-:Y:S02]  /*1e60*/  IADD3.X R211, R211, UR15, RZ, P3, !PT ;  /* 0x0000000fd3d37c10 */ /* 0x000fe40009ffe4ff */
[----:B------:R-:W-:Y:S02]  /*1e70*/  CS2R R34, SRZ ;  /* 0x0000000000227805 */ /* 0x000fe4000001ff00 */
[----:B------:R-:W-:-:S02]  /*1e80*/  SHF.R.S32.HI R195, RZ, 0x1f, R12 ;  /* 0x0000001fffc37819 */ /* 0x000fc4000001140c */
[----:B------:R-:W-:Y:S02]  /*1e90*/  CS2R R36, SRZ ;  /* 0x0000000000247805 */ /* 0x000fe4000001ff00 */
[----:B------:R-:W-:Y:S01]  /*1ea0*/  IADD3 R194, P2, R12, UR14, RZ ;  /* 0x0000000e0cc27c10 */ /* 0x000fe2000ff5e0ff */
[C---:B0-----:R-:W-:Y:S01]  /*1eb0*/  IMAD.SHL.U32 R172, R175.reuse, 0x20, RZ ;  /* 0x00000020afac7824 */ /* 0x041fe200078e00ff */
[----:B------:R-:W-:Y:S01]  /*1ec0*/  SHF.R.S32.HI R193, RZ, 0x1f, R13 ;  /* 0x0000001fffc17819 */ /* 0x000fe2000001140d */
[----:B------:R-:W-:Y:S01]  /*1ed0*/  IMAD R171, R175, 0x1f, RZ ;  /* 0x0000001fafab7824 */ /* 0x000fe200078e02ff */
[----:B------:R-:W-:Y:S01]  /*1ee0*/  IADD3 R192, P1, R13, UR14, RZ ;  /* 0x0000000e0dc07c10 */ /* 0x000fe2000ff3e0ff */
[C---:B------:R-:W-:Y:S01]  /*1ef0*/  IMAD R170, R175.reuse, 0x1e, RZ ;  /* 0x0000001eafaa7824 */ /* 0x040fe200078e02ff */
[----:B------:R-:W-:Y:S01]  /*1f00*/  SHF.R.S32.HI R205, RZ, 0x1f, R6 ;  /* 0x0000001fffcd7819 */ /* 0x000fe20000011406 */
[C---:B------:R-:W-:Y:S01]  /*1f10*/  IMAD R169, R175.reuse, 0x1d, RZ ;  /* 0x0000001dafa97824 */ /* 0x040fe200078e02ff */
[----:B------:R-:W-:Y:S01]  /*1f20*/  IADD3 R204, P0, R6, UR14, RZ ;  /* 0x0000000e06cc7c10 */ /* 0x000fe2000ff1e0ff */
[C---:B------:R-:W-:Y:S01]  /*1f30*/  IMAD R168, R175.reuse, 0x1c, RZ ;  /* 0x0000001cafa87824 */ /* 0x040fe200078e02ff */
        /* <DEDUP_REMOVED lines=16> */
[----:B------:R-:W-:Y:S01]  /*2040*/  SGXT R2, R2, 0x1 ;  /* 0x000000010202781a */ /* 0x000fe20000000200 */
[----:B------:R-:W-:Y:S01]  /*2050*/  IMAD R23, R175, 0x13, RZ ;  /* 0x00000013af177824 */ /* 0x000fe200078e02ff */
[----:B------:R-:W-:Y:S01]  /*2060*/  IADD3.X R195, R195, UR15, RZ, P2, !PT ;  /* 0x0000000fc3c37c10 */ /* 0x000fe200097fe4ff */
        /* <DEDUP_REMOVED lines=8> */
[----:B------:R-:W-:Y:S01]  /*20f0*/  IMAD.SHL.U32 R12, R175, 0x8, RZ ;  /* 0x00000008af0c7824 */ /* 0x000fe200078e00ff */
[----:B------:R-:W-:Y:S01]  /*2100*/  IADD3.X R199, R199, UR15, RZ, P5, !PT ;  /* 0x0000000fc7c77c10 */ /* 0x000fe2000affe4ff */
[----:B------:R-:W-:Y:S01]  /*2110*/  IMAD R11, R175, 0x7, RZ ;  /* 0x00000007af0b7824 */ /* 0x000fe200078e02ff */
[----:B------:R-:W-:Y:S01]  /*2120*/  IADD3.X R197, R197, UR15, RZ, P3, !PT ;  /* 0x0000000fc5c57c10 */ /* 0x000fe20009ffe4ff */
[C---:B------:R-:W-:Y:S01]  /*2130*/  IMAD R10, R175.reuse, 0x6, RZ ;  /* 0x00000006af0a7824 */ /* 0x040fe200078e02ff */
[----:B------:R-:W-:Y:S01]  /*2140*/  SHF.R.S32.HI R181, RZ, 0x1f, R3 ;  /* 0x0000001fffb57819 */ /* 0x000fe20000011403 */
[----:B------:R-:W-:Y:S01]  /*2150*/  IMAD R9, R175, 0x5, RZ ;  /* 0x00000005af097824 */ /* 0x000fe200078e02ff */
[----:B------:R-:W-:Y:S01]  /*2160*/  IADD3 R180, P2, R3, UR14, RZ ;  /* 0x0000000e03b47c10 */ /* 0x000fe2000ff5e0ff */
[C---:B------:R-:W-:Y:S01]  /*2170*/  IMAD.SHL.U32 R8, R175.reuse, 0x4, RZ ;  /* 0x00000004af087824 */ /* 0x040fe200078e00ff */
[----:B------:R-:W-:Y:S01]  /*2180*/  IADD3 R178, P1, R20, UR6, RZ ;  /* 0x0000000614b27c10 */ /* 0x000fe2000ff3e0ff */
[----:B------:R-:W-:Y:S01]  /*2190*/  ULDC UR6, c[0x0][0x230] ;  /* 0x00008c0000067ab9 */ /* 0x000fe20000000800 */
[----:B------:R-:W-:Y:S01]  /*21a0*/  SHF.R.S32.HI R191, RZ, 0x1f, R14 ;  /* 0x0000001fffbf7819 */ /* 0x000fe2000001140e */
[----:B------:R-:W-:Y:S01]  /*21b0*/  IMAD.U32 R5, RZ, RZ, UR6 ;  /* 0x00000006ff057e24 */ /* 0x000fe2000f8e00ff */
[----:B------:R-:W-:Y:S01]  /*21c0*/  IADD3 R190, P0, R14, UR14, RZ ;  /* 0x0000000e0ebe7c10 */ /* 0x000fe2000ff1e0ff */
[C---:B------:R-:W-:Y:S01]  /*21d0*/  IMAD R14, R175.reuse, 0xa, RZ ;  /* 0x0000000aaf0e7824 */ /* 0x040fe200078e02ff */
[----:B------:R-:W-:Y:S01]  /*21e0*/  SHF.R.S32.HI R189, RZ, 0x1f, R15 ;  /* 0x0000001fffbd7819 */ /* 0x000fe2000001140f */
[----:B------:R-:W-:Y:S01]  /*21f0*/  IMAD R7, R175, 0x3, RZ ;  /* 0x00000003af077824 */ /* 0x000fe200078e02ff */
[----:B------:R-:W-:Y:S01]  /*2200*/  IADD3 R188, P4, R15, UR14, RZ ;  /* 0x0000000e0fbc7c10 */ /* 0x000fe2000ff9e0ff */
[C---:B------:R-:W-:Y:S01]  /*2210*/  IMAD R15, R175.reuse, 0xb, RZ ;  /* 0x0000000baf0f7824 */ /* 0x040fe200078e02ff */
[----:B------:R-:W-:Y:S01]  /*2220*/  SHF.R.S32.HI R187, RZ, 0x1f, R16 ;  /* 0x0000001fffbb7819 */ /* 0x000fe20000011410 */
[C---:B------:R-:W-:Y:S01]  /*2230*/  IMAD.SHL.U32 R6, R175.reuse, 0x2, RZ ;  /* 0x00000002af067824 */ /* 0x040fe200078e00ff */
[----:B------:R-:W-:Y:S01]  /*2240*/  IADD3 R186, P6, R16, UR14, RZ ;  /* 0x0000000e10ba7c10 */ /* 0x000fe2000ffde0ff */
[----:B------:R-:W-:Y:S01]  /*2250*/  IMAD R16, R175, 0xc, RZ ;  /* 0x0000000caf107824 */ /* 0x000fe200078e02ff */
[----:B------:R-:W-:Y:S01]  /*2260*/  SHF.R.S32.HI R185, RZ, 0x1f, R17 ;  /* 0x0000001fffb97819 */ /* 0x000fe20000011411 */
[----:B------:R-:W-:Y:S01]  /*2270*/  UMOV UR18, UR4 ;  /* 0x0000000400127c82 */ /* 0x000fe20008000000 */
[----:B------:R-:W-:Y:S01]  /*2280*/  IADD3 R184, P5, R17, UR14, RZ ;  /* 0x0000000e11b87c10 */ /* 0x000fe2000ffbe0ff */
[----:B------:R-:W-:Y:S01]  /*2290*/  IMAD R17, R175, 0xd, RZ ;  /* 0x0000000daf117824 */ /* 0x000fe200078e02ff */
[----:B------:R-:W-:-:S02]  /*22a0*/  SHF.R.S32.HI R183, RZ, 0x1f, R18 ;  /* 0x0000001fffb77819 */ /* 0x000fc40000011412 */
[----:B------:R-:W-:Y:S01]  /*22b0*/  IADD3 R182, P3, R18, UR14, RZ ;  /* 0x0000000e12b67c10 */ /* 0x000fe2000ff7e0ff */
[C---:B------:R-:W-:Y:S01]  /*22c0*/  IMAD R18, R175.reuse, 0xe, RZ ;  /* 0x0000000eaf127824 */ /* 0x040fe200078e02ff */
[----:B------:R-:W-:Y:S01]  /*22d0*/  LOP3.LUT R3, R2, 0x90, RZ, 0xc0, !PT ;  /* 0x0000009002037812 */ /* 0x000fe200078ec0ff */
[----:B------:R-:W-:Y:S01]  /*22e0*/  USHF.R.S32.HI UR14, URZ, 0x1f, UR13 ;  /* 0x0000001f3f0e7899 */ /* 0x000fe2000801140d */
[----:B------:R-:W-:Y:S01]  /*22f0*/  LEA.HI.X.SX32 R179, R20, UR7, 0x1, P1 ;  /* 0x0000000714b37c11 */ /* 0x000fe200088f0eff */
[----:B------:R-:W-:Y:S01]  /*2300*/  IMAD.SHL.U32 R20, R175, 0x10, RZ ;  /* 0x00000010af147824 */ /* 0x000fe200078e00ff */
[----:B------:R-:W-:Y:S02]  /*2310*/  IADD3.X R191, R191, UR15, RZ, P0, !PT ;  /* 0x0000000fbfbf7c10 */ /* 0x000fe400087fe4ff */
[----:B------:R-:W-:Y:S02]  /*2320*/  IADD3.X R189, R189, UR15, RZ, P4, !PT ;  /* 0x0000000fbdbd7c10 */ /* 0x000fe4000a7fe4ff */
[----:B------:R-:W-:-:S02]  /*2330*/  IADD3.X R187, R187, UR15, RZ, P6, !PT ;  /* 0x0000000fbbbb7c10 */ /* 0x000fc4000b7fe4ff */
[----:B------:R-:W-:Y:S02]  /*2340*/  IADD3.X R185, R185, UR15, RZ, P5, !PT ;  /* 0x0000000fb9b97c10 */ /* 0x000fe4000affe4ff */
[----:B------:R-:W-:Y:S02]  /*2350*/  IADD3.X R183, R183, UR15, RZ, P3, !PT ;  /* 0x0000000fb7b77c10 */ /* 0x000fe40009ffe4ff */
[----:B------:R-:W-:Y:S02]  /*2360*/  IADD3.X R181, R181, UR15, RZ, P2, !PT ;  /* 0x0000000fb5b57c10 */ /* 0x000fe400097fe4ff */
[----:B------:R-:W-:Y:S02]  /*2370*/  SHF.R.S32.HI R4, RZ, 0x1f, R173 ;  /* 0x0000001fff047819 */ /* 0x000fe400000114ad */
[----:B------:R-:W-:Y:S02]  /*2380*/  LOP3.LUT R3, R3, 0x7f, R0, 0x78, !PT ;  /* 0x0000007f03037812 */ /* 0x000fe400078e7800 */
[----:B------:R-:W-:-:S07]  /*2390*/  LOP3.LUT R2, R210, 0x10, RZ, 0x3c, !PT ;  /* 0x00000010d2027812 */ /* 0x000fce00078e3cff */
.L_x_1:
[----:B------:R-:W-:Y:S02]  /*23a0*/  IADD3 R166, P0, R178, UR9, RZ ;  /* 0x00000009b2a67c10 */ /* 0x000fe4000ff1e0ff */
[C---:B------:R-:W-:Y:S02]  /*23b0*/  ISETP.GT.AND P3, PT, R5.reuse, 0x1, PT ;  /* 0x000000010500780c */ /* 0x040fe40003f64270 */
[----:B------:R-:W-:Y:S02]  /*23c0*/  ISETP.GT.AND P1, PT, R5, 0x3, PT ;  /* 0x000000030500780c */ /* 0x000fe40003f24270 */
[----:B------:R-:W-:Y:S02]  /*23d0*/  LEA.HI.X.SX32 R167, R175, R179, 0x1, P0 ;  /* 0x000000b3afa77211 */ /* 0x000fe400000f0eff */
[----:B------:R-:W-:Y:S02]  /*23e0*/  IADD3 R164, P0, R7, R178, RZ ;  /* 0x000000b207a47210 */ /* 0x000fe40007f1e0ff */
[----:B------:R-:W-:-:S02]  /*23f0*/  PRMT R217, RZ, 0x7610, R217 ;  /* 0x00007610ffd97816 */ /* 0x000fc400000000d9 */
[----:B------:R-:W-:Y:S02]  /*2400*/  PRMT R163, RZ, 0x7610, R163 ;  /* 0x00007610ffa37816 */ /* 0x000fe400000000a3 */
[----:B------:R-:W-:Y:S02]  /*2410*/  LEA.HI.X.SX32 R165, R7, R179, 0x1, P0 ;  /* 0x000000b307a57211 */ /* 0x000fe400000f0eff */
[C---:B------:R-:W-:Y:S01]  /*2420*/  ISETP.GT.AND P4, PT, R5.reuse, 0x2, PT ;  /* 0x000000020500780c */ /* 0x040fe20003f84270 */
[----:B------:R0:W2:Y:S01]  /*2430*/  @P3 LDG.E.U8 R217, desc[UR10][R166.64] ;  /* 0x0000000aa6d93981 */ /* 0x0000a2000c1e1100 */
[C---:B------:R-:W-:Y:S02]  /*2440*/  ISETP.GT.AND P0, PT, R5.reuse, 0x5, PT ;  /* 0x000000050500780c */ /* 0x040fe40003f04270 */
[----:B------:R-:W-:Y:S01]  /*2450*/  IADD3 R160, P2, R6, R178, RZ ;  /* 0x000000b206a07210 */ /* 0x000fe20007f5e0ff */
[----:B------:R-:W3:Y:S01]  /*2460*/  @P1 LDG.E.U8 R163, desc[UR10][R164.64] ;  /* 0x0000000aa4a31981 */ /* 0x000ee2000c1e1100 */
[----:B------:R-:W-:-:S02]  /*2470*/  ISETP.GT.AND P3, PT, R5, 0x4, PT ;  /* 0x000000040500780c */ /* 0x000fc40003f64270 */
[----:B------:R-:W-:Y:S02]  /*2480*/  PRMT R162, RZ, 0x7610, R162 ;  /* 0x00007610ffa27816 */ /* 0x000fe400000000a2 */
[CC--:B0-----:R-:W-:Y:S02]  /*2490*/  IADD3 R166, P1, R9.reuse, R178.reuse, RZ ;  /* 0x000000b209a67210 */ /* 0x0c1fe40007f3e0ff */
[-C--:B------:R-:W-:Y:S02]  /*24a0*/  LEA.HI.X.SX32 R161, R6, R179.reuse, 0x1, P2 ;  /* 0x000000b306a17211 */ /* 0x080fe400010f0eff */
[----:B------:R-:W-:Y:S02]  /*24b0*/  PRMT R248, RZ, 0x7610, R248 ;  /* 0x00007610fff87816 */ /* 0x000fe400000000f8 */
[----:B------:R-:W-:Y:S01]  /*24c0*/  IADD3 R218, P2, R8, R178, RZ ;  /* 0x000000b208da7210 */ /* 0x000fe20007f5e0ff */
[----:B------:R0:W4:Y:S01]  /*24d0*/  @P4 LDG.E.U8 R162, desc[UR10][R160.64] ;  /* 0x0000000aa0a24981 */ /* 0x000122000c1e1100 */
[----:B------:R-:W-:-:S02]  /*24e0*/  LEA.HI.X.SX32 R167, R9, R179, 0x1, P1 ;  /* 0x000000b309a77211 */ /* 0x000fc400008f0eff */
[----:B------:R-:W-:Y:S02]  /*24f0*/  PRMT R234, RZ, 0x7610, R234 ;  /* 0x00007610ffea7816 */ /* 0x000fe400000000ea */
[----:B------:R-:W-:Y:S01]  /*2500*/  LEA.HI.X.SX32 R219, R8, R179, 0x1, P2 ;  /* 0x000000b308db7211 */ /* 0x000fe200010f0eff */
[----:B------:R1:W5:Y:S01]  /*2510*/  @P0 LDG.E.U8 R248, desc[UR10][R166.64] ;  /* 0x0000000aa6f80981 */ /* 0x000362000c1e1100 */
[C---:B------:R-:W-:Y:S02]  /*2520*/  ISETP.GT.AND P2, PT, R5.reuse, 0x6, PT ;  /* 0x000000060500780c */ /* 0x040fe40003f44270 */
[C---:B------:R-:W-:Y:S01]  /*2530*/  ISETP.GT.AND P1, PT, R5.reuse, 0x7, PT ;  /* 0x000000070500780c */ /* 0x040fe20003f24270 */
[----:B------:R-:W2:Y:S01]  /*2540*/  @P3 LDG.E.U8 R234, desc[UR10][R218.64] ;  /* 0x0000000adaea3981 */ /* 0x000ea2000c1e1100 */
[----:B0-----:R-:W-:Y:S02]  /*2550*/  IADD3 R160, P4, R10, R178, RZ ;  /* 0x000000b20aa07210 */ /* 0x001fe40007f9e0ff */
[----:B------:R-:W-:-:S02]  /*2560*/  ISETP.GT.AND P0, PT, R5, 0x8, PT ;  /* 0x000000080500780c */ /* 0x000fc40003f04270 */
[----:B------:R-:W-:Y:S02]  /*2570*/  LEA.HI.X.SX32 R161, R10, R179, 0x1, P4 ;  /* 0x000000b30aa17211 */ /* 0x000fe400020f0eff */
[-C--:B------:R-:W-:Y:S02]  /*2580*/  IADD3 R164, P3, R11, R178.reuse, RZ ;  /* 0x000000b20ba47210 */ /* 0x080fe40007f7e0ff */
[----:B------:R-:W-:Y:S02]  /*2590*/  IADD3 R222, P4, R12, R178, RZ ;  /* 0x000000b20cde7210 */ /* 0x000fe40007f9e0ff */
[----:B------:R-:W-:Y:S02]  /*25a0*/  PRMT R236, RZ, 0x7610, R236 ;  /* 0x00007610ffec7816 */ /* 0x000fe400000000ec */
[----:B------:R-:W-:Y:S02]  /*25b0*/  PRMT R249, RZ, 0x7610, R249 ;  /* 0x00007610fff97816 */ /* 0x000fe400000000f9 */
[----:B-1----:R-:W-:-:S02]  /*25c0*/  PRMT R166, RZ, 0x7610, R166 ;  /* 0x00007610ffa67816 */ /* 0x002fc400000000a6 */
[-C--:B------:R-:W-:Y:S01]  /*25d0*/  LEA.HI.X.SX32 R165, R11, R179.reuse, 0x1, P3 ;  /* 0x000000b30ba57211 */ /* 0x080fe200018f0eff */
[----:B------:R0:W5:Y:S01]  /*25e0*/  @P2 LDG.E.U8 R236, desc[UR10][R160.64] ;  /* 0x0000000aa0ec2981 */ /* 0x000162000c1e1100 */
[----:B------:R-:W-:Y:S02]  /*25f0*/  LEA.HI.X.SX32 R223, R12, R179, 0x1, P4 ;  /* 0x000000b30cdf7211 */ /* 0x000fe400020f0eff */
[----:B------:R-:W-:Y:S01]  /*2600*/  IADD3 R220, P3, R13, R178, RZ ;  /* 0x000000b20ddc7210 */ /* 0x000fe20007f7e0ff */
[----:B------:R1:W5:Y:S01]  /*2610*/  @P1 LDG.E.U8 R249, desc[UR10][R164.64] ;  /* 0x0000000aa4f91981 */ /* 0x000362000c1e1100 */
[C---:B------:R-:W-:Y:S02]  /*2620*/  ISETP.GT.AND P2, PT, R5.reuse, 0x9, PT ;  /* 0x000000090500780c */ /* 0x040fe40003f44270 */
[C---:B------:R-:W-:Y:S01]  /*2630*/  ISETP.GT.AND P1, PT, R5.reuse, 0xa, PT ;  /* 0x0000000a0500780c */ /* 0x040fe20003f24270 */
[----:B------:R1:W5:Y:S01]  /*2640*/  @P0 LDG.E.U8 R166, desc[UR10][R222.64] ;  /* 0x0000000adea60981 */ /* 0x000362000c1e1100 */
[----:B------:R-:W-:-:S02]  /*2650*/  ISETP.GT.AND P0, PT, R5, 0xb, PT ;  /* 0x0000000b0500780c */ /* 0x000fc40003f04270 */
[----:B------:R-:W-:Y:S02]  /*2660*/  LEA.HI.X.SX32 R221, R13, R179, 0x1, P3 ;  /* 0x000000b30ddd7211 */ /* 0x000fe400018f0eff */
[-C--:B0-----:R-:W-:Y:S02]  /*2670*/  IADD3 R160, P4, R14, R178.reuse, RZ ;  /* 0x000000b20ea07210 */ /* 0x081fe40007f9e0ff */
[----:B------:R-:W-:Y:S02]  /*2680*/  IADD3 R218, P3, R15, R178, RZ ;  /* 0x000000b20fda7210 */ /* 0x000fe40007f7e0ff */
[----:B------:R-:W-:Y:S02]  /*2690*/  PRMT R238, RZ, 0x7610, R238 ;  /* 0x00007610ffee7816 */ /* 0x000fe400000000ee */
[----:B-1----:R-:W-:Y:S02]  /*26a0*/  PRMT R165, RZ, 0x7610, R165 ;  /* 0x00007610ffa57816 */ /* 0x002fe400000000a5 */
[----:B------:R-:W-:-:S02]  /*26b0*/  PRMT R240, RZ, 0x7610, R240 ;  /* 0x00007610fff07816 */ /* 0x000fc400000000f0 */
        /* <DEDUP_REMOVED lines=11> */
[----:B-1----:R-:W-:Y:S02]  /*2770*/  IADD3 R160, P4, R18, R178, RZ ;  /* 0x000000b212a07210 */ /* 0x002fe40007f9e0ff */
[----:B------:R-:W-:Y:S02]  /*2780*/  PRMT R164, RZ, 0x7610, R164 ;  /* 0x00007610ffa47816 */ /* 0x000fe400000000a4 */
[----:B------:R-:W-:Y:S02]  /*2790*/  PRMT R242, RZ, 0x7610, R242 ;  /* 0x00007610fff27816 */ /* 0x000fe400000000f2 */
[----:B------:R-:W-:-:S02]  /*27a0*/  PRMT R244, RZ, 0x7610, R244 ;  /* 0x00007610fff47816 */ /* 0x000fc400000000f4 */
[-C--:B------:R-:W-:Y:S01]  /*27b0*/  LEA.HI.X.SX32 R221, R17, R179.reuse, 0x1, P3 ;  /* 0x000000b311dd7211 */ /* 0x080fe200018f0eff */
[----:B------:R0:W5:Y:S01]  /*27c0*/  @P2 LDG.E.U8 R164, desc[UR10][R222.64] ;  /* 0x0000000adea42981 */ /* 0x000162000c1e1100 */
[----:B------:R-:W-:Y:S02]  /*27d0*/  LEA.HI.X.SX32 R161, R18, R179, 0x1, P4 ;  /* 0x000000b312a17211 */ /* 0x000fe400020f0eff */
[----:B------:R-:W-:Y:S01]  /*27e0*/  IADD3 R218, P3, R19, R178, RZ ;  /* 0x000000b213da7210 */ /* 0x000fe20007f7e0ff */
[----:B------:R-:W5:Y:S01]  /*27f0*/  @P1 LDG.E.U8 R242, desc[UR10][R220.64] ;  /* 0x0000000adcf21981 */ /* 0x000f62000c1e1100 */
[C---:B------:R-:W-:Y:S02]  /*2800*/  ISETP.GT.AND P2, PT, R5.reuse, 0xf, PT ;  /* 0x0000000f0500780c */ /* 0x040fe40003f44270 */
[C---:B------:R-:W-:Y:S01]  /*2810*/  ISETP.GT.AND P1, PT, R5.reuse, 0x10, PT ;  /* 0x000000100500780c */ /* 0x040fe20003f24270 */
[----:B------:R1:W5:Y:S01]  /*2820*/  @P0 LDG.E.U8 R244, desc[UR10][R160.64] ;  /* 0x0000000aa0f40981 */ /* 0x000362000c1e1100 */
[----:B------:R-:W-:-:S02]  /*2830*/  ISETP.GT.AND P0, PT, R5, 0x11, PT ;  /* 0x000000110500780c */ /* 0x000fc40003f04270 */
[----:B------:R-:W-:Y:S02]  /*2840*/  LEA.HI.X.SX32 R219, R19, R179, 0x1, P3 ;  /* 0x000000b313db7211 */ /* 0x000fe400018f0eff */
[-C--:B------:R-:W-:Y:S02]  /*2850*/  IADD3 R224, P4, R20, R178.reuse, RZ ;  /* 0x000000b214e07210 */ /* 0x080fe40007f9e0ff */
[----:B0-----:R-:W-:Y:S02]  /*2860*/  IADD3 R222, P3, R21, R178, RZ ;  /* 0x000000b215de7210 */ /* 0x001fe40007f7e0ff */
[----:B------:R-:W-:Y:S02]  /*2870*/  PRMT R251, RZ, 0x7610, R251 ;  /* 0x00007610fffb7816 */ /* 0x000fe400000000fb */
[----:B------:R-:W-:Y:S02]  /*2880*/  PRMT R246, RZ, 0x7610, R246 ;  /* 0x00007610fff67816 */ /* 0x000fe400000000f6 */
[----:B------:R-:W-:-:S02]  /*2890*/  PRMT R250, RZ, 0x7610, R250 ;  /* 0x00007610fffa7816 */ /* 0x000fc400000000fa */
[-C--:B------:R-:W-:Y:S01]  /*28a0*/  LEA.HI.X.SX32 R225, R20, R179.reuse, 0x1, P4 ;  /* 0x000000b314e17211 */ /* 0x080fe200020f0eff */
[----:B------:R0:W5:Y:S01]  /*28b0*/  @P2 LDG.E.U8 R251, desc[UR10][R218.64] ;  /* 0x0000000adafb2981 */ /* 0x000162000c1e1100 */
[----:B------:R-:W-:-:S03]  /*28c0*/  LEA.HI.X.SX32 R223, R21, R179, 0x1, P3 ;  /* 0x000000b315df7211 */ /* 0x000fc600018f0eff */
[----:B------:R-:W5:Y:S04]  /*28d0*/  @P1 LDG.E.U8 R246, desc[UR10][R224.64] ;  /* 0x0000000ae0f61981 */ /* 0x000f68000c1e1100 */
[----:B------:R0:W5:Y:S01]  /*28e0*/  @P0 LDG.E.U8 R250, desc[UR10][R222.64] ;  /* 0x0000000adefa0981 */ /* 0x000162000c1e1100 */
[C---:B------:R-:W-:Y:S02]  /*28f0*/  ISETP.GT.AND P2, PT, R5.reuse, 0x12, PT ;  /* 0x000000120500780c */ /* 0x040fe40003f44270 */
[----:B-1----:R-:W-:Y:S02]  /*2900*/  IADD3 R160, P4, R22, R178, RZ ;  /* 0x000000b216a07210 */ /* 0x002fe40007f9e0ff */
[----:B------:R-:W-:Y:S02]  /*2910*/  ISETP.GT.AND P1, PT, R5, 0x13, PT ;  /* 0x000000130500780c */ /* 0x000fe40003f24270 */
[----:B0-----:R-:W-:-:S02]  /*2920*/  PRMT R219, RZ, 0x7610, R219 ;  /* 0x00007610ffdb7816 */ /* 0x001fc400000000db */
[-C--:B------:R-:W-:Y:S02]  /*2930*/  LEA.HI.X.SX32 R161, R22, R179.reuse, 0x1, P4 ;  /* 0x000000b316a17211 */ /* 0x080fe400020f0eff */
[----:B------:R-:W-:Y:S02]  /*2940*/  IADD3 R226, P3, R23, R178, RZ ;  /* 0x000000b217e27210 */ /* 0x000fe40007f7e0ff */
[C---:B------:R-:W-:Y:S01]  /*2950*/  ISETP.GT.AND P0, PT, R5.reuse, 0x14, PT ;  /* 0x000000140500780c */ /* 0x040fe20003f04270 */
[----:B------:R0:W5:Y:S01]  /*2960*/  @P2 LDG.E.U8 R219, desc[UR10][R160.64] ;  /* 0x0000000aa0db2981 */ /* 0x000162000c1e1100 */
[----:B------:R-:W-:Y:S02]  /*2970*/  PRMT R221, RZ, 0x7610, R221 ;  /* 0x00007610ffdd7816 */ /* 0x000fe400000000dd */
[----:B------:R-:W-:Y:S02]  /*2980*/  ISETP.GT.AND P2, PT, R5, 0x15, PT ;  /* 0x000000150500780c */ /* 0x000fe40003f44270 */
[----:B------:R-:W-:-:S02]  /*2990*/  LEA.HI.X.SX32 R227, R23, R179, 0x1, P3 ;  /* 0x000000b317e37211 */ /* 0x000fc400018f0eff */
[CC--:B------:R-:W-:Y:S02]  /*29a0*/  IADD3 R228, P4, R152.reuse, R178.reuse, RZ ;  /* 0x000000b298e47210 */ /* 0x0c0fe40007f9e0ff */
[----:B------:R-:W-:Y:S01]  /*29b0*/  IADD3 R232, P3, R153, R178, RZ ;  /* 0x000000b299e87210 */ /* 0x000fe20007f7e0ff */
[----:B------:R1:W5:Y:S01]  /*29c0*/  @P1 LDG.E.U8 R221, desc[UR10][R226.64] ;  /* 0x0000000ae2dd1981 */ /* 0x000362000c1e1100 */
[----:B------:R-:W-:Y:S02]  /*29d0*/  PRMT R223, RZ, 0x7610, R223 ;  /* 0x00007610ffdf7816 */ /* 0x000fe400000000df */
[----:B------:R-:W-:Y:S02]  /*29e0*/  LEA.HI.X.SX32 R229, R152, R179, 0x1, P4 ;  /* 0x000000b398e57211 */ /* 0x000fe400020f0eff */
[C---:B------:R-:W-:Y:S02]  /*29f0*/  ISETP.GT.AND P1, PT, R5.reuse, 0x16, PT ;  /* 0x000000160500780c */ /* 0x040fe40003f24270 */
[----:B------:R-:W-:Y:S01]  /*2a00*/  PRMT R225, RZ, 0x7610, R225 ;  /* 0x00007610ffe17816 */ /* 0x000fe200000000e1 */
[----:B------:R1:W5:Y:S01]  /*2a10*/  @P0 LDG.E.U8 R223, desc[UR10][R228.64] ;  /* 0x0000000ae4df0981 */ /* 0x000362000c1e1100 */
[----:B------:R-:W-:-:S02]  /*2a20*/  ISETP.GT.AND P4, PT, R5, 0x17, PT ;  /* 0x000000170500780c */ /* 0x000fc40003f84270 */
[----:B------:R-:W-:Y:S02]  /*2a30*/  LEA.HI.X.SX32 R233, R153, R179, 0x1, P3 ;  /* 0x000000b399e97211 */ /* 0x000fe400018f0eff */
[-C--:B0-----:R-:W-:Y:S02]  /*2a40*/  IADD3 R160, P3, R154, R178.reuse, RZ ;  /* 0x000000b29aa07210 */ /* 0x081fe40007f7e0ff */
[----:B------:R-:W-:Y:S01]  /*2a50*/  IADD3 R230, P0, R155, R178, RZ ;  /* 0x000000b29be67210 */ /* 0x000fe20007f1e0ff */
[----:B------:R0:W5:Y:S01]  /*2a60*/  @P2 LDG.E.U8 R225, desc[UR10][R232.64] ;  /* 0x0000000ae8e12981 */ /* 0x000162000c1e1100 */
[----:B-1----:R-:W-:Y:S02]  /*2a70*/  PRMT R227, RZ, 0x7610, R227 ;  /* 0x00007610ffe37816 */ /* 0x002fe400000000e3 */
[----:B------:R-:W-:Y:S02]  /*2a80*/  ISETP.GT.AND P2, PT, R5, 0x18, PT ;  /* 0x000000180500780c */ /* 0x000fe40003f44270 */
[----:B------:R-:W-:-:S02]  /*2a90*/  PRMT R229, RZ, 0x7610, R229 ;  /* 0x00007610ffe57816 */ /* 0x000fc400000000e5 */
[-C--:B------:R-:W-:Y:S02]  /*2aa0*/  LEA.HI.X.SX32 R161, R154, R179.reuse, 0x1, P3 ;  /* 0x000000b39aa17211 */ /* 0x080fe400018f0eff */
[----:B------:R-:W-:Y:S02]  /*2ab0*/  LEA.HI.X.SX32 R231, R155, R179, 0x1, P0 ;  /* 0x000000b39be77211 */ /* 0x000fe400000f0eff */
[----:B0-----:R-:W-:Y:S01]  /*2ac0*/  IADD3 R232, P0, R156, R178, RZ ;  /* 0x000000b29ce87210 */ /* 0x001fe20007f1e0ff */
[----:B------:R0:W5:Y:S01]  /*2ad0*/  @P1 LDG.E.U8 R227, desc[UR10][R160.64] ;  /* 0x0000000aa0e31981 */ /* 0x000162000c1e1100 */
[----:B------:R-:W-:-:S03]  /*2ae0*/  ISETP.GT.AND P1, PT, R5, 0x19, PT ;  /* 0x000000190500780c */ /* 0x000fc60003f24270 */
[----:B------:R1:W5:Y:S01]  /*2af0*/  @P4 LDG.E.U8 R229, desc[UR10][R230.64] ;  /* 0x0000000ae6e54981 */ /* 0x000362000c1e1100 */
[-C--:B------:R-:W-:Y:S02]  /*2b00*/  LEA.HI.X.SX32 R233, R156, R179.reuse, 0x1, P0 ;  /* 0x000000b39ce97211 */ /* 0x080fe400000f0eff */
[C---:B0-----:R-:W-:Y:S02]  /*2b10*/  IADD3 R160, P0, R157.reuse, R178, RZ ;  /* 0x000000b29da07210 */ /* 0x041fe40007f1e0ff */
[----:B-1----:R-:W-:Y:S02]  /*2b20*/  PRMT R231, RZ, 0x7610, R231 ;  /* 0x00007610ffe77816 */ /* 0x002fe400000000e7 */
[----:B------:R-:W-:-:S04]  /*2b30*/  LEA.HI.X.SX32 R161, R157, R179, 0x1, P0 ;  /* 0x000000b39da17211 */ /* 0x000fc800000f0eff */
[----:B------:R0:W5:Y:S01]  /*2b40*/  @P2 LDG.E.U8 R231, desc[UR10][R232.64] ;  /* 0x0000000ae8e72981 */ /* 0x000162000c1e1100 */
[----:B------:R-:W-:Y:S02]  /*2b50*/  ISETP.GT.AND P2, PT, R5, 0x1a, PT ;  /* 0x0000001a0500780c */ /* 0x000fe40003f44270 */
[----:B0-----:R-:W-:Y:S02]  /*2b60*/  PRMT R233, RZ, 0x7610, R233 ;  /* 0x00007610ffe97816 */ /* 0x001fe400000000e9 */
[----:B------:R-:W-:-:S04]  /*2b70*/  PRMT R235, RZ, 0x7610, R235 ;  /* 0x00007610ffeb7816 */ /* 0x000fc800000000eb */
[----:B------:R0:W5:Y:S01]  /*2b80*/  @P1 LDG.E.U8 R233, desc[UR10][R160.64] ;  /* 0x0000000aa0e91981 */ /* 0x000162000c1e1100 */
[----:B------:R-:W-:Y:S02]  /*2b90*/  ISETP.GT.AND P1, PT, R5, 0x1b, PT ;  /* 0x0000001b0500780c */ /* 0x000fe40003f24270 */
[----:B0-----:R-:W-:-:S04]  /*2ba0*/  IADD3 R160, P0, R158, R178, RZ ;  /* 0x000000b29ea07210 */ /* 0x001fc80007f1e0ff */
[----:B------:R-:W-:-:S05]  /*2bb0*/  LEA.HI.X.SX32 R161, R158, R179, 0x1, P0 ;  /* 0x000000b39ea17211 */ /* 0x000fca00000f0eff */
[----:B------:R0:W5:Y:S01]  /*2bc0*/  @P2 LDG.E.U8 R235, desc[UR10][R160.64] ;  /* 0x0000000aa0eb2981 */ /* 0x000162000c1e1100 */
[----:B------:R-:W-:Y:S02]  /*2bd0*/  PRMT R237, RZ, 0x7610, R237 ;  /* 0x00007610ffed7816 */ /* 0x000fe400000000ed */
[----:B0-----:R-:W-:-:S04]  /*2be0*/  IADD3 R160, P0, R159, R178, RZ ;  /* 0x000000b29fa07210 */ /* 0x001fc80007f1e0ff */
[----:B------:R-:W-:-:S05]  /*2bf0*/  LEA.HI.X.SX32 R161, R159, R179, 0x1, P0 ;  /* 0x000000b39fa17211 */ /* 0x000fca00000f0eff */
[----:B------:R0:W5:Y:S01]  /*2c00*/  @P1 LDG.E.U8 R237, desc[UR10][R160.64] ;  /* 0x0000000aa0ed1981 */ /* 0x000162000c1e1100 */
[----:B------:R-:W-:Y:S02]  /*2c10*/  ISETP.GT.AND P1, PT, R5, 0x1c, PT ;  /* 0x0000001c0500780c */ /* 0x000fe40003f24270 */
        /* <DEDUP_REMOVED lines=9> */
[C---:B------:R-:W-:Y:S02]  /*2cb0*/  ISETP.GT.AND P1, PT, R5.reuse, 0x1e, PT ;  /* 0x0000001e0500780c */ /* 0x040fe40003f24270 */
[----:B------:R-:W-:Y:S02]  /*2cc0*/  PRMT R243, RZ, 0x7610, R243 ;  /* 0x00007610fff37816 */ /* 0x000fe400000000f3 */
[C---:B0-----:R-:W-:Y:S02]  /*2cd0*/  IADD3 R160, P0, R170.reuse, R178, RZ ;  /* 0x000000b2aaa07210 */ /* 0x041fe40007f1e0ff */
[C---:B------:R-:W-:Y:S02]  /*2ce0*/  ISETP.GT.AND P2, PT, R5.reuse, 0x1f, PT ;  /* 0x0000001f0500780c */ /* 0x040fe40003f44270 */
[----:B------:R-:W-:Y:S02]  /*2cf0*/  LEA.HI.X.SX32 R161, R170, R179, 0x1, P0 ;  /* 0x000000b3aaa17211 */ /* 0x000fe400000f0eff */
[----:B------:R-:W-:-:S03]  /*2d00*/  ISETP.GT.AND P0, PT, R5, RZ, PT ;  /* 0x000000ff0500720c */ /* 0x000fc60003f04270 */
[----:B------:R0:W5:Y:S01]  /*2d10*/  @P1 LDG.E.U8 R243, desc[UR10][R160.64] ;  /* 0x0000000aa0f31981 */ /* 0x000162000c1e1100 */
[----:B------:R-:W-:Y:S02]  /*2d20*/  PRMT R245, RZ, 0x7610, R245 ;  /* 0x00007610fff57816 */ /* 0x000fe400000000f5 */
[----:B------:R-:W-:Y:S02]  /*2d30*/  PRMT R247, RZ, 0x7610, R247 ;  /* 0x00007610fff77816 */ /* 0x000fe400000000f7 */
[----:B0-----:R-:W-:-:S05]  /*2d40*/  IADD3 R160, P1, R171, R178, RZ ;  /* 0x000000b2aba07210 */ /* 0x001fca0007f3e0ff */
[----:B------:R-:W5:Y:S01]  /*2d50*/  @P0 LDG.E.U8 R247, desc[UR10][R178.64] ;  /* 0x0000000ab2f70981 */ /* 0x000f62000c1e1100 */
[----:B------:R-:W-:-:S05]  /*2d60*/  LEA.HI.X.SX32 R161, R171, R179, 0x1, P1 ;  /* 0x000000b3aba17211 */ /* 0x000fca00008f0eff */
[----:B------:R0:W5:Y:S01]  /*2d70*/  @P2 LDG.E.U8 R245, desc[UR10][R160.64] ;  /* 0x0000000aa0f52981 */ /* 0x000162000c1e1100 */
[----:B------:R-:W-:Y:S02]  /*2d80*/  ISETP.GE.AND P0, PT, R176, R5, PT ;  /* 0x00000005b000720c */ /* 0x000fe40003f06270 */
[----:B------:R-:W-:Y:S02]  /*2d90*/  PRMT R216, RZ, 0x7610, R216 ;  /* 0x00007610ffd87816 */ /* 0x000fe400000000d8 */
[----:B0-----:R-:W-:-:S05]  /*2da0*/  IADD3 R160, P1, R173, R208, RZ ;  /* 0x000000d0ada07210 */ /* 0x001fca0007f3e0ff */
[----:B------:R-:W-:Y:S01]  /*2db0*/  IMAD.X R161, R4, 0x1, R209, P1 ;  /* 0x0000000104a17824 */ /* 0x000fe200008e06d1 */
[----:B------:R-:W-:Y:S01]  /*2dc0*/  BAR.SYNC.DEFER_BLOCKING 0x0 ;  /* 0x0000000000007b1d */ /* 0x000fe20000010000 */
[----:B------:R-:W-:Y:S02]  /*2dd0*/  PRMT R218, RZ, 0x7610, R218 ;  /* 0x00007610ffda7816 */ /* 0x000fe400000000da */
[----:B------:R-:W-:-:S03]  /*2de0*/  PRMT R220, RZ, 0x7610, R220 ;  /* 0x00007610ffdc7816 */ /* 0x000fc600000000dc */
[----:B------:R0:W5:Y:S02]  /*2df0*/  @!P0 LDG.E.U8 R216, desc[UR10][R160.64] ;  /* 0x0000000aa0d88981 */ /* 0x000164000c1e1100 */
[----:B0-----:R-:W-:-:S05]  /*2e00*/  IADD3 R160, P1, R173, R206, RZ ;  /* 0x000000ceada07210 */ /* 0x001fca0007f3e0ff */
[----:B------:R-:W-:-:S05]  /*2e10*/  IMAD.X R161, R4, 0x1, R207, P1 ;  /* 0x0000000104a17824 */ /* 0x000fca00008e06cf */
[----:B------:R0:W5:Y:S02]  /*2e20*/  @!P0 LDG.E.U8 R218, desc[UR10][R160.64] ;  /* 0x0000000aa0da8981 */ /* 0x000164000c1e1100 */
[----:B0-----:R-:W-:-:S05]  /*2e30*/  IADD3 R160, P1, R173, R204, RZ ;  /* 0x000000ccada07210 */ /* 0x001fca0007f3e0ff */
[----:B------:R-:W-:-:S05]  /*2e40*/  IMAD.X R161, R4, 0x1, R205, P1 ;  /* 0x0000000104a17824 */ /* 0x000fca00008e06cd */
[----:B------:R0:W5:Y:S01]  /*2e50*/  @!P0 LDG.E.U8 R220, desc[UR10][R160.64] ;  /* 0x0000000aa0dc8981 */ /* 0x000162000c1e1100 */
[----:B------:R-:W-:Y:S02]  /*2e60*/  PRMT R222, RZ, 0x7610, R222 ;  /* 0x00007610ffde7816 */ /* 0x000fe400000000de */
        /* <DEDUP_REMOVED lines=13> */
[----:B------:R-:W-:Y:S01]  /*2f40*/  IMAD.X R161, R4, 0x1, R197, P1 ;  /* 0x0000000104a17824 */ /* 0x000fe200008e06c5 */
[----:B----4-:R-:W-:Y:S02]  /*2f50*/  LOP3.LUT R162, R162, 0xffff, RZ, 0xc0, !PT ;  /* 0x0000ffffa2a27812 */ /* 0x010fe400078ec0ff */
[----:B---3--:R-:W-:Y:S02]  /*2f60*/  LOP3.LUT R163, R163, 0xffff, RZ, 0xc0, !PT ;  /* 0x0000ffffa3a37812 */ /* 0x008fe400078ec0ff */
[----:B------:R0:W3:Y:S01]  /*2f70*/  @!P0 LDG.E.U8 R228, desc[UR10][R160.64] ;  /* 0x0000000aa0e48981 */ /* 0x0000e2000c1e1100 */
[----:B------:R-:W-:Y:S02]  /*2f80*/  PRMT R230, RZ, 0x7610, R230 ;  /* 0x00007610ffe67816 */ /* 0x000fe400000000e6 */
[----:B------:R-:W-:Y:S02]  /*2f90*/  PRMT R167, R162, 0x3340, R163 ;  /* 0x00003340a2a77816 */ /* 0x000fe400000000a3 */
[----:B0-----:R-:W-:-:S05]  /*2fa0*/  IADD3 R160, P1, R173, R194, RZ ;  /* 0x000000c2ada07210 */ /* 0x001fca0007f3e0ff */
[C---:B------:R-:W-:Y:S01]  /*2fb0*/  IMAD.X R161, R4.reuse, 0x1, R195, P1 ;  /* 0x0000000104a17824 */ /* 0x040fe200008e06c3 */
[C---:B------:R-:W-:Y:S02]  /*2fc0*/  IADD3 R162, P1, R173.reuse, R192, RZ ;  /* 0x000000c0ada27210 */ /* 0x040fe40007f3e0ff */
[----:B------:R-:W-:Y:S02]  /*2fd0*/  PRMT R232, RZ, 0x7610, R232 ;  /* 0x00007610ffe87816 */ /* 0x000fe400000000e8 */
[----:B------:R0:W4:Y:S01]  /*2fe0*/  @!P0 LDG.E.U8 R230, desc[UR10][R160.64] ;  /* 0x0000000aa0e68981 */ /* 0x000122000c1e1100 */
[----:B------:R-:W-:Y:S01]  /*2ff0*/  IMAD.X R163, R4, 0x1, R193, P1 ;  /* 0x0000000104a37824 */ /* 0x000fe200008e06c1 */
[----:B--2---:R-:W-:Y:S02]  /*3000*/  LOP3.LUT R234, R234, 0xffff, RZ, 0xc0, !PT ;  /* 0x0000ffffeaea7812 */ /* 0x004fe400078ec0ff */
[----:B-----5:R-:W-:Y:S02]  /*3010*/  LOP3.LUT R248, R248, 0xffff, RZ, 0xc0, !PT ;  /* 0x0000fffff8f87812 */ /* 0x020fe400078ec0ff */
[----:B------:R1:W2:Y:S01]  /*3020*/  @!P0 LDG.E.U8 R232, desc[UR10][R162.64] ;  /* 0x0000000aa2e88981 */ /* 0x0002a2000c1e1100 */
[----:B0-----:R-:W-:-:S02]  /*3030*/  IADD3 R160, P1, R173, R190, RZ ;  /* 0x000000beada07210 */ /* 0x001fc40007f3e0ff */
[----:B------:R-:W-:Y:S02]  /*3040*/  PRMT R248, R234, 0x3340, R248 ;  /* 0x00003340eaf87816 */ /* 0x000fe400000000f8 */
[----:B------:R-:W-:Y:S01]  /*3050*/  PRMT R234, RZ, 0x7610, R234 ;  /* 0x00007610ffea7816 */ /* 0x000fe200000000ea */
[----:B------:R-:W-:Y:S01]  /*3060*/  IMAD.X R161, R4, 0x1, R191, P1 ;  /* 0x0000000104a17824 */ /* 0x000fe200008e06bf */
[----:B------:R-:W-:Y:S02]  /*3070*/  LOP3.LUT R236, R236, 0xffff, RZ, 0xc0, !PT ;  /* 0x0000ffffecec7812 */ /* 0x000fe400078ec0ff */
[----:B------:R-:W-:Y:S02]  /*3080*/  LOP3.LUT R249, R249, 0xffff, RZ, 0xc0, !PT ;  /* 0x0000fffff9f97812 */ /* 0x000fe400078ec0ff */
[----:B-1----:R-:W-:Y:S01]  /*3090*/  IADD3 R162, P1, R173, R188, RZ ;  /* 0x000000bcada27210 */ /* 0x002fe20007f3e0ff */
[----:B------:R0:W5:Y:S01]  /*30a0*/  @!P0 LDG.E.U8 R234, desc[UR10][R160.64] ;  /* 0x0000000aa0ea8981 */ /* 0x000162000c1e1100 */
[----:B------:R-:W-:-:S02]  /*30b0*/  PRMT R249, R236, 0x3340, R249 ;  /* 0x00003340ecf97816 */ /* 0x000fc400000000f9 */
[----:B------:R-:W-:Y:S01]  /*30c0*/  PRMT R236, RZ, 0x7610, R236 ;  /* 0x00007610ffec7816 */ /* 0x000fe200000000ec */
[----:B------:R-:W-:Y:S01]  /*30d0*/  IMAD.X R163, R4, 0x1, R189, P1 ;  /* 0x0000000104a37824 */ /* 0x000fe200008e06bd */
[----:B------:R-:W-:Y:S02]  /*30e0*/  LOP3.LUT R166, R166, 0xffff, RZ, 0xc0, !PT ;  /* 0x0000ffffa6a67812 */ /* 0x000fe400078ec0ff */
[----:B------:R-:W-:Y:S02]  /*30f0*/  LOP3.LUT R238, R238, 0xffff, RZ, 0xc0, !PT ;  /* 0x0000ffffeeee7812 */ /* 0x000fe400078ec0ff */
[----:B------:R1:W5:Y:S01]  /*3100*/  @!P0 LDG.E.U8 R236, desc[UR10][R162.64] ;  /* 0x0000000aa2ec8981 */ /* 0x000362000c1e1100 */
[----:B0-----:R-:W-:Y:S02]  /*3110*/  IADD3 R160, P1, R173, R186, RZ ;  /* 0x000000baada07210 */ /* 0x001fe40007f3e0ff */
[--C-:B------:R-:W-:Y:S02]  /*3120*/  PRMT R166, R166, 0x3340, R238.reuse ;  /* 0x00003340a6a67816 */ /* 0x100fe400000000ee */
[----:B------:R-:W-:Y:S01]  /*3130*/  PRMT R238, RZ, 0x7610, R238 ;  /* 0x00007610ffee7816 */ /* 0x000fe200000000ee */
[----:B------:R-:W-:Y:S01]  /*3140*/  IMAD.X R161, R4, 0x1, R187, P1 ;  /* 0x0000000104a17824 */ /* 0x000fe200008e06bb */
[----:B------:R-:W-:-:S02]  /*3150*/  LOP3.LUT R165, R165, 0xffff, RZ, 0xc0, !PT ;  /* 0x0000ffffa5a57812 */ /* 0x000fc400078ec0ff */
[----:B------:R-:W-:Y:S02]  /*3160*/  LOP3.LUT R240, R240, 0xffff, RZ, 0xc0, !PT ;  /* 0x0000fffff0f07812 */ /* 0x000fe400078ec0ff */
[----:B-1----:R-:W-:Y:S01]  /*3170*/  IADD3 R162, P1, R173, R184, RZ ;  /* 0x000000b8ada27210 */ /* 0x002fe20007f3e0ff */
[----:B------:R0:W5:Y:S01]  /*3180*/  @!P0 LDG.E.U8 R238, desc[UR10][R160.64] ;  /* 0x0000000aa0ee8981 */ /* 0x000162000c1e1100 */
[--C-:B------:R-:W-:Y:S02]  /*3190*/  PRMT R165, R165, 0x3340, R240.reuse ;  /* 0x00003340a5a57816 */ /* 0x100fe400000000f0 */
[----:B------:R-:W-:Y:S01]  /*31a0*/  PRMT R240, RZ, 0x7610, R240 ;  /* 0x00007610fff07816 */ /* 0x000fe200000000f0 */
[----:B------:R-:W-:Y:S01]  /*31b0*/  IMAD.X R163, R4, 0x1, R185, P1 ;  /* 0x0000000104a37824 */ /* 0x000fe200008e06b9 */
[----:B------:R-:W-:Y:S02]  /*31c0*/  LOP3.LUT R164, R164, 0xffff, RZ, 0xc0, !PT ;  /* 0x0000ffffa4a47812 */ /* 0x000fe400078ec0ff */
[----:B------:R-:W-:-:S02]  /*31d0*/  LOP3.LUT R242, R242, 0xffff, RZ, 0xc0, !PT ;  /* 0x0000fffff2f27812 */ /* 0x000fc400078ec0ff */
[----:B------:R1:W5:Y:S01]  /*31e0*/  @!P0 LDG.E.U8 R240, desc[UR10][R162.64] ;  /* 0x0000000aa2f08981 */ /* 0x000362000c1e1100 */
[C---:B0-----:R-:W-:Y:S02]  /*31f0*/  IADD3 R160, P1, R173.reuse, R182, RZ ;  /* 0x000000b6ada07210 */ /* 0x041fe40007f3e0ff */
[--C-:B------:R-:W-:Y:S02]  /*3200*/  PRMT R164, R164, 0x3340, R242.reuse ;  /* 0x00003340a4a47816 */ /* 0x100fe400000000f2 */
[----:B------:R-:W-:Y:S01]  /*3210*/  PRMT R242, RZ, 0x7610, R242 ;  /* 0x00007610fff27816 */ /* 0x000fe200000000f2 */
[----:B------:R-:W-:Y:S01]  /*3220*/  IMAD.X R161, R4, 0x1, R183, P1 ;  /* 0x0000000104a17824 */ /* 0x000fe200008e06b7 */
[----:B-1----:R-:W-:-:S04]  /*3230*/  IADD3 R162, P1, R173, R180, RZ ;  /* 0x000000b4ada27210 */ /* 0x002fc80007f3e0ff */
[----:B------:R0:W5:Y:S01]  /*3240*/  @!P0 LDG.E.U8 R242, desc[UR10][R160.64] ;  /* 0x0000000aa0f28981 */ /* 0x000162000c1e1100 */
[----:B------:R-:W-:Y:S02]  /*3250*/  LOP3.LUT R244, R244, 0xffff, RZ, 0xc0, !PT ;  /* 0x0000fffff4f47812 */ /* 0x000fe400078ec0ff */
[----:B------:R-:W-:Y:S01]  /*3260*/  LOP3.LUT R251, R251, 0xffff, RZ, 0xc0, !PT ;  /* 0x0000fffffbfb7812 */ /* 0x000fe200078ec0ff */
[----:B------:R-:W-:Y:S01]  /*3270*/  IMAD.X R163, R4, 0x1, R181, P1 ;  /* 0x0000000104a37824 */ /* 0x000fe200008e06b5 */
[----:B------:R-:W-:Y:S02]  /*3280*/  LOP3.LUT R246, R246, 0xffff, RZ, 0xc0, !PT ;  /* 0x0000fffff6f67812 */ /* 0x000fe400078ec0ff */
[----:B------:R-:W-:Y:S02]  /*3290*/  LOP3.LUT R250, R250, 0xffff, RZ, 0xc0, !PT ;  /* 0x0000fffffafa7812 */ /* 0x000fe400078ec0ff */
[----:B0-----:R-:W-:Y:S02]  /*32a0*/  IADD3 R160, P1, R173, R174, RZ ;  /* 0x000000aeada07210 */ /* 0x001fe40007f3e0ff */
[----:B------:R-:W-:-:S02]  /*32b0*/  PRMT R251, R244, 0x3340, R251 ;  /* 0x00003340f4fb7816 */ /* 0x000fc400000000fb */
[----:B------:R-:W-:Y:S01]  /*32c0*/  PRMT R250, R246, 0x3340, R250 ;  /* 0x00003340f6fa7816 */ /* 0x000fe200000000fa */
[----:B------:R-:W-:Y:S01]  /*32d0*/  IMAD.X R161, R4, 0x1, R211, P1 ;  /* 0x0000000104a17824 */ /* 0x000fe200008e06d3 */
[----:B------:R-:W-:Y:S02]  /*32e0*/  PRMT R244, RZ, 0x7610, R244 ;  /* 0x00007610fff47816 */ /* 0x000fe400000000f4 */
[----:B------:R-:W-:-:S04]  /*32f0*/  PRMT R246, RZ, 0x7610, R246 ;  /* 0x00007610fff67816 */ /* 0x000fc800000000f6 */
[----:B------:R0:W5:Y:S04]  /*3300*/  @!P0 LDG.E.U8 R244, desc[UR10][R162.64] ;  /* 0x0000000aa2f48981 */ /* 0x000168000c1e1100 */
[----:B------:R1:W5:Y:S01]  /*3310*/  @!P0 LDG.E.U8 R246, desc[UR10][R160.64] ;  /* 0x0000000aa0f68981 */ /* 0x000362000c1e1100 */
[----:B------:R-:W-:Y:S02]  /*3320*/  LOP3.LUT R219, R219, 0xffff, RZ, 0xc0, !PT ;  /* 0x0000ffffdbdb7812 */ /* 0x000fe400078ec0ff */
[----:B------:R-:W-:Y:S02]  /*3330*/  LOP3.LUT R252, R221, 0xffff, RZ, 0xc0, !PT ;  /* 0x0000ffffddfc7812 */ /* 0x000fe400078ec0ff */
[----:B------:R-:W-:Y:S02]  /*3340*/  LOP3.LUT R223, R223, 0xffff, RZ, 0xc0, !PT ;  /* 0x0000ffffdfdf7812 */ /* 0x000fe400078ec0ff */
[----:B0-----:R-:W-:-:S02]  /*3350*/  LOP3.LUT R162, R225, 0xffff, RZ, 0xc0, !PT ;  /* 0x0000ffffe1a27812 */ /* 0x001fc400078ec0ff */
[----:B------:R-:W-:Y:S02]  /*3360*/  PRMT R221, R219, 0x3340, R252 ;  /* 0x00003340dbdd7816 */ /* 0x000fe400000000fc */
[----:B------:R-:W-:Y:S02]  /*3370*/  PRMT R219, R223, 0x3340, R162 ;  /* 0x00003340dfdb7816 */ /* 0x000fe400000000a2 */
[----:B------:R-:W-:Y:S02]  /*3380*/  LOP3.LUT R231, R231, 0xffff, RZ, 0xc0, !PT ;  /* 0x0000ffffe7e77812 */ /* 0x000fe400078ec0ff */
[----:B------:R-:W-:Y:S02]  /*3390*/  LOP3.LUT R162, R233, 0xffff, RZ, 0xc0, !PT ;  /* 0x0000ffffe9a27812 */ /* 0x000fe400078ec0ff */
[----:B------:R-:W-:Y:S02]  /*33a0*/  LOP3.LUT R223, R235, 0xffff, RZ, 0xc0, !PT ;  /* 0x0000ffffebdf7812 */ /* 0x000fe400078ec0ff */
[----:B-1----:R-:W-:-:S02]  /*33b0*/  PRMT R160, R231, 0x3340, R162 ;  /* 0x00003340e7a07816 */ /* 0x002fc400000000a2 */
[----:B------:R-:W-:Y:S02]  /*33c0*/  LOP3.LUT R162, R237, 0xffff, RZ, 0xc0, !PT ;  /* 0x0000ffffeda27812 */ /* 0x000fe400078ec0ff */
[----:B------:R-:W-:Y:S02]  /*33d0*/  LOP3.LUT R227, R227, 0xffff, RZ, 0xc0, !PT ;  /* 0x0000ffffe3e37812 */ /* 0x000fe400078ec0ff */
[----:B------:R-:W-:Y:S02]  /*33e0*/  PRMT R223, R223, 0x3340, R162 ;  /* 0x00003340dfdf7816 */ /* 0x000fe400000000a2 */
[----:B------:R-:W-:Y:S02]  /*33f0*/  LOP3.LUT R247, R247, 0xffff, RZ, 0xc0, !PT ;  /* 0x0000fffff7f77812 */ /* 0x000fe400078ec0ff */
[----:B------:R-:W-:Y:S02]  /*3400*/  LOP3.LUT R162, R217, 0xffff, RZ, 0xc0, !PT ;  /* 0x0000ffffd9a27812 */ /* 0x000fe400078ec0ff */
[----:B------:R-:W-:-:S02]  /*3410*/  LOP3.LUT R252, R229, 0xffff, RZ, 0xc0, !PT ;  /* 0x0000ffffe5fc7812 */ /* 0x000fc400078ec0ff */
[----:B------:R-:W-:Y:S02]  /*3420*/  LOP3.LUT R225, R239, 0xffff, RZ, 0xc0, !PT ;  /* 0x0000ffffefe17812 */ /* 0x000fe400078ec0ff */
[----:B------:R-:W-:Y:S02]  /*3430*/  LOP3.LUT R241, R241, 0xffff, RZ, 0xc0, !PT ;  /* 0x0000fffff1f17812 */ /* 0x000fe400078ec0ff */
[----:B------:R-:W-:Y:S02]  /*3440*/  LOP3.LUT R243, R243, 0xffff, RZ, 0xc0, !PT ;  /* 0x0000fffff3f37812 */ /* 0x000fe400078ec0ff */
[----:B------:R-:W-:Y:S02]  /*3450*/  LOP3.LUT R245, R245, 0xffff, RZ, 0xc0, !PT ;  /* 0x0000fffff5f57812 */ /* 0x000fe400078ec0ff */
[----:B------:R-:W-:Y:S02]  /*3460*/  PRMT R247, R247, 0x3340, R162 ;  /* 0x00003340f7f77816 */ /* 0x000fe400000000a2 */
[----:B------:R-:W-:-:S02]  /*3470*/  PRMT R252, R227, 0x3340, R252 ;  /* 0x00003340e3fc7816 */ /* 0x000fc400000000fc */
[----:B------:R-:W-:Y:S02]  /*3480*/  PRMT R225, R225, 0x3340, R241 ;  /* 0x00003340e1e17816 */ /* 0x000fe400000000f1 */
[----:B------:R-:W-:Y:S02]  /*3490*/  PRMT R243, R243, 0x3340, R245 ;  /* 0x00003340f3f37816 */ /* 0x000fe400000000f5 */
[----:B------:R-:W-:Y:S02]  /*34a0*/  PRMT R162, R166, 0x5410, R165 ;  /* 0x00005410a6a27816 */ /* 0x000fe400000000a5 */
[----:B------:R-:W-:Y:S02]  /*34b0*/  PRMT R166, R160, 0x5410, R223 ;  /* 0x00005410a0a67816 */ /* 0x000fe400000000df */
[----:B------:R-:W-:Y:S02]  /*34c0*/  PRMT R161, R248, 0x5410, R249 ;  /* 0x00005410f8a17816 */ /* 0x000fe400000000f9 */
[----:B------:R-:W-:-:S02]  /*34d0*/  PRMT R163, R164, 0x5410, R251 ;  /* 0x00005410a4a37816 */ /* 0x000fc400000000fb */
[----:B------:R-:W-:Y:S02]  /*34e0*/  PRMT R160, R247, 0x5410, R167 ;  /* 0x00005410f7a07816 */ /* 0x000fe400000000a7 */
[----:B------:R-:W-:Y:S02]  /*34f0*/  PRMT R164, R250, 0x5410, R221 ;  /* 0x00005410faa47816 */ /* 0x000fe400000000dd */
[----:B------:R-:W-:Y:S02]  /*3500*/  PRMT R165, R219, 0x5410, R252 ;  /* 0x00005410dba57816 */ /* 0x000fe400000000fc */
[----:B------:R-:W-:Y:S01]  /*3510*/  PRMT R167, R225, 0x5410, R243 ;  /* 0x00005410e1a77816 */ /* 0x000fe200000000f3 */
[----:B------:R0:W-:Y:S04]  /*3520*/  STS.128 [R210+UR8], R160 ;  /* 0x000000a0d2007988 */ /* 0x0001e80008000c08 */
[----:B------:R0:W-:Y:S04]  /*3530*/  STS.128 [R2+UR8], R164 ;  /* 0x000000a402007988 */ /* 0x0001e80008000c08 */
[----:B------:R0:W-:Y:S04]  /*3540*/  STS.U8 [R3+UR8+0x2e00], R216 ;  /* 0x002e00d803007988 */ /* 0x0001e80008000008 */
[----:B------:R0:W-:Y:S04]  /*3550*/  STS.U8 [R3+UR8+0x2d00], R218 ;  /* 0x002d00da03007988 */ /* 0x0001e80008000008 */
[----:B------:R0:W-:Y:S04]  /*3560*/  STS.U8 [R3+UR8+0x2c00], R220 ;  /* 0x002c00dc03007988 */ /* 0x0001e80008000008 */
[----:B------:R0:W-:Y:S04]  /*3570*/  STS.U8 [R3+UR8+0x2b00], R222 ;  /* 0x002b00de03007988 */ /* 0x0001e80008000008 */
[----:B------:R0:W-:Y:S04]  /*3580*/  STS.U8 [R3+UR8+0x2a00], R224 ;  /* 0x002a00e003007988 */ /* 0x0001e80008000008 */
[----:B------:R0:W-:Y:S04]  /*3590*/  STS.U8 [R3+UR8+0x2900], R226 ;  /* 0x002900e203007988 */ /* 0x0001e80008000008 */
[----:B---3--:R0:W-:Y:S04]  /*35a0*/  STS.U8 [R3+UR8+0x2800], R228 ;  /* 0x002800e403007988 */ /* 0x0081e80008000008 */
[----:B----4-:R0:W-:Y:S04]  /*35b0*/  STS.U8 [R3+UR8+0x2700], R230 ;  /* 0x002700e603007988 */ /* 0x0101e80008000008 */
[----:B--2---:R0:W-:Y:S04]  /*35c0*/  STS.U8 [R3+UR8+0x2600], R232 ;  /* 0x002600e803007988 */ /* 0x0041e80008000008 */
[----:B-----5:R0:W-:Y:S04]  /*35d0*/  STS.U8 [R3+UR8+0x2500], R234 ;  /* 0x002500ea03007988 */ /* 0x0201e80008000008 */
[----:B------:R0:W-:Y:S04]  /*35e0*/  STS.U8 [R3+UR8+0x2400], R236 ;  /* 0x002400ec03007988 */ /* 0x0001e80008000008 */
[----:B------:R0:W-:Y:S04]  /*35f0*/  STS.U8 [R3+UR8+0x2300], R238 ;  /* 0x002300ee03007988 */ /* 0x0001e80008000008 */
[----:B------:R0:W-:Y:S04]  /*3600*/  STS.U8 [R3+UR8+0x2200], R240 ;  /* 0x002200f003007988 */ /* 0x0001e80008000008 */
[----:B------:R0:W-:Y:S04]  /*3610*/  STS.U8 [R3+UR8+0x2100], R242 ;  /* 0x002100f203007988 */ /* 0x0001e80008000008 */
[----:B------:R0:W-:Y:S04]  /*3620*/  STS.U8 [R3+UR8+0x2000], R244 ;  /* 0x002000f403007988 */ /* 0x0001e80008000008 */
[----:B------:R0:W-:Y:S01]  /*3630*/  STS.U8 [R3+UR8+0x2f00], R246 ;  /* 0x002f00f603007988 */ /* 0x0001e20008000008 */
[----:B------:R1:W-:Y:S06]  /*3640*/  MEMBAR.ALL.CTA ;  /* 0x0000000000007992 */ /* 0x0003ec0000008000 */
[----:B-1----:R-:W1:Y:S01]  /*3650*/  FENCE.VIEW.ASYNC.S ;  /* 0x00000000000073c6 */ /* 0x002e620000000000 */
[----:B------:R-:W-:-:S04]  /*3660*/  USHF.L.U32 UR4, UR12, 0x5, URZ ;  /* 0x000000050c047899 */ /* 0x000fc8000800063f */
[----:B------:R-:W-:-:S04]  /*3670*/  ULOP3.LUT UR4, UR4, 0x80, URZ, 0xc0, !UPT ;  /* 0x0000008004047892 */ /* 0x000fc8000f8ec03f */
[----:B------:R-:W-:Y:S01]  /*3680*/  ULEA.HI UR4, UR8, UR4, URZ, 0x1c ;  /* 0x0000000408047291 */ /* 0x000fe2000f8fe03f */
[----:B-1----:R-:W-:Y:S03]  /*3690*/  BAR.SYNC.DEFER_BLOCKING 0x0 ;  /* 0x0000000000007b1d */ /* 0x002fe60000010000 */
[----:B------:R-:W-:-:S03]  /*36a0*/  ULOP3.LUT UR4, UR4, 0x3fff, URZ, 0xc0, !UPT ;  /* 0x00003fff04047892 */ /* 0x000fc6000f8ec03f */
[----:B------:R-:W-:Y:S01]  /*36b0*/  UMOV UR6, 0xffffff00 ;  /* 0xffffff0000067882 */ /* 0x000fe20000000000 */
[----:B------:R-:W-:Y:S01]  /*36c0*/  UMOV UR7, 0x3fffffef ;  /* 0x3fffffef00077882 */ /* 0x000fe20000000000 */
[----:B------:R-:W-:Y:S02]  /*36d0*/  UMOV UR5, URZ ;  /* 0x0000003f00057c82 */ /* 0x000fe40008000000 */
[----:B------:R-:W-:Y:S01]  /*36e0*/  UMOV UR16, UR4 ;  /* 0x0000000400107c82 */ /* 0x000fe20008000000 */
[----:B------:R-:W-:Y:S01]  /*36f0*/  UIADD3.64 UR4, UR4, -UR6, URZ ;  /* 0x8000000604047297 */ /* 0x000fe2000fffe03f */
[----:B------:R-:W-:Y:S02]  /*3700*/  UMOV UR17, 0xc0000010 ;  /* 0xc000001000117882 */ /* 0x000fe40000000000 */
[----:B------:R-:W-:Y:S01]  /*3710*/  UMOV UR6, UR18 ;  /* 0x0000001200067c82 */ /* 0x000fe20008000000 */
[----:B------:R-:W-:Y:S01]  /*3720*/  UMOV UR7, UR19 ;  /* 0x0000001300077c82 */ /* 0x000fe20008000000 */
[----:B------:R-:W-:-:S06]  /*3730*/  WARPGROUP.ARRIVE ;  /* 0x00000000000079c5 */ /* 0x000fcc0000000000 */
[----:B------:R-:W-:-:S12]  /*3740*/  QGMMA.64x128x32.F32.E4M3.E4M3 R88, gdesc[UR16], R88 ;  /* 0x01e00000105879f3 */ /* 0x000fd80008700858 */
[----:B------:R-:W-:Y:S01]  /*3750*/  QGMMA.64x128x32.F32.E4M3.E4M3 R24, gdesc[UR4], R24, gsb0 ;  /* 0x01e00000041879f3 */ /* 0x000fe20008000818 */
[----:B------:R-:W-:Y:S01]  /*3760*/  IADD3 R206, P3, R206, UR13, RZ ;  /* 0x0000000dcece7c10 */ /* 0x000fe2000ff7e0ff */
[----:B------:R-:W-:-:S03]  /*3770*/  VIADD R177, R177, 0xffffffff ;  /* 0xffffffffb1b17836 */ /* 0x000fc60000000000 */
[----:B------:R-:W-:Y:S02]  /*3780*/  IADD3.X R207, R207, UR14, RZ, P3, !PT ;  /* 0x0000000ecfcf7c10 */ /* 0x000fe40009ffe4ff */
[----:B------:R-:W-:Y:S02]  /*3790*/  IADD3 R192, P3, R192, UR13, RZ ;  /* 0x0000000dc0c07c10 */ /* 0x000fe4000ff7e0ff */
[----:B------:R-:W-:Y:S02]  /*37a0*/  IADD3 R174, P1, R174, UR13, RZ ;  /* 0x0000000daeae7c10 */ /* 0x000fe4000ff3e0ff */
[----:B------:R-:W-:Y:S02]  /*37b0*/  IADD3 R208, P2, R208, UR13, RZ ;  /* 0x0000000dd0d07c10 */ /* 0x000fe4000ff5e0ff */
[----:B------:R-:W-:Y:S02]  /*37c0*/  IADD3.X R193, R193, UR14, RZ, P3, !PT ;  /* 0x0000000ec1c17c10 */ /* 0x000fe40009ffe4ff */
[----:B------:R-:W-:-:S02]  /*37d0*/  ISETP.NE.U32.AND P3, PT, R177, RZ, PT ;  /* 0x000000ffb100720c */ /* 0x000fc40003f65070 */
[----:B------:R-:W-:Y:S02]  /*37e0*/  IADD3 R204, P4, R204, UR13, RZ ;  /* 0x0000000dcccc7c10 */ /* 0x000fe4000ff9e0ff */
[----:B------:R-:W-:Y:S02]  /*37f0*/  IADD3.X R211, R211, UR14, RZ, P1, !PT ;  /* 0x0000000ed3d37c10 */ /* 0x000fe40008ffe4ff */
[----:B------:R-:W-:Y:S02]  /*3800*/  IADD3.X R209, R209, UR14, RZ, P2, !PT ;  /* 0x0000000ed1d17c10 */ /* 0x000fe400097fe4ff */
[----:B------:R-:W-:Y:S02]  /*3810*/  IADD3 R202, P5, R202, UR13, RZ ;  /* 0x0000000dcaca7c10 */ /* 0x000fe4000ffbe0ff */
[----:B------:R-:W-:Y:S02]  /*3820*/  IADD3 R200, P6, R200, UR13, RZ ;  /* 0x0000000dc8c87c10 */ /* 0x000fe4000ffde0ff */
[----:B------:R-:W-:-:S02]  /*3830*/  IADD3 R198, P0, R198, UR13, RZ ;  /* 0x0000000dc6c67c10 */ /* 0x000fc4000ff1e0ff */
[----:B------:R-:W-:Y:S02]  /*3840*/  IADD3 R196, P1, R196, UR13, RZ ;  /* 0x0000000dc4c47c10 */ /* 0x000fe4000ff3e0ff */
[----:B------:R-:W-:Y:S02]  /*3850*/  IADD3 R194, P2, R194, UR13, RZ ;  /* 0x0000000dc2c27c10 */ /* 0x000fe4000ff5e0ff */
[----:B------:R-:W-:Y:S02]  /*3860*/  IADD3.X R205, R205, UR14, RZ, P4, !PT ;  /* 0x0000000ecdcd7c10 */ /* 0x000fe4000a7fe4ff */
[----:B------:R-:W-:Y:S02]  /*3870*/  IADD3 R190, P4, R190, UR13, RZ ;  /* 0x0000000dbebe7c10 */ /* 0x000fe4000ff9e0ff */
[----:B------:R-:W-:Y:S02]  /*3880*/  IADD3.X R203, R203, UR14, RZ, P5, !PT ;  /* 0x0000000ecbcb7c10 */ /* 0x000fe4000affe4ff */
[----:B------:R-:W-:-:S02]  /*3890*/  IADD3.X R201, R201, UR14, RZ, P6, !PT ;  /* 0x0000000ec9c97c10 */ /* 0x000fc4000b7fe4ff */
[----:B------:R-:W-:Y:S02]  /*38a0*/  IADD3.X R199, R199, UR14, RZ, P0, !PT ;  /* 0x0000000ec7c77c10 */ /* 0x000fe400087fe4ff */
        /* <DEDUP_REMOVED lines=8> */
[----:B------:R-:W-:Y:S02]  /*3930*/  IADD3 R178, P4, R172, R178, RZ ;  /* 0x000000b2acb27210 */ /* 0x000fe40007f9e0ff */
[----:B------:R-:W-:Y:S02]  /*3940*/  IADD3.X R189, R189, UR14, RZ, P5, !PT ;  /* 0x0000000ebdbd7c10 */ /* 0x000fe4000affe4ff */
[----:B------:R-:W-:-:S02]  /*3950*/  IADD3.X R187, R187, UR14, RZ, P6, !PT ;  /* 0x0000000ebbbb7c10 */ /* 0x000fc4000b7fe4ff */
[----:B------:R-:W-:Y:S02]  /*3960*/  IADD3.X R185, R185, UR14, RZ, P0, !PT ;  /* 0x0000000eb9b97c10 */ /* 0x000fe400087fe4ff */
[----:B------:R-:W-:Y:S02]  /*3970*/  IADD3.X R183, R183, UR14, RZ, P1, !PT ;  /* 0x0000000eb7b77c10 */ /* 0x000fe40008ffe4ff */
[----:B------:R-:W-:Y:S01]  /*3980*/  IADD3.X R181, R181, UR14, RZ, P2, !PT ;  /* 0x0000000eb5b57c10 */ /* 0x000fe200097fe4ff */
[----:B------:R-:W-:Y:S01]  /*3990*/  VIADD R5, R5, 0xffffffe0 ;  /* 0xffffffe005057836 */ /* 0x000fe20000000000 */
[----:B------:R-:W-:Y:S01]  /*39a0*/  LEA.HI.X.SX32 R179, R172, R179, 0x1, P4 ;  /* 0x000000b3acb37211 */ /* 0x000fe200020f0eff */
[----:B------:R-:W-:Y:S02]  /*39b0*/  WARPGROUP.DEPBAR.LE gsb0, 0x0 ;  /* 0x00008000000079c5 */ /* 0x000fe40000010000 */
[----:B0-----:R-:W-:Y:S05]  /*39c0*/  @P3 BRA `(.L_x_1) ;  /* 0xffffffe800743947 */ /* 0x001fea000383ffff */
.L_x_0:
[----:B------:R-:W-:Y:S01]  /*39d0*/  BAR.SYNC.DEFER_BLOCKING 0x0 ;  /* 0x0000000000007b1d */ /* 0x000fe20000010000 */
[C---:B------:R-:W-:Y:S01]  /*39e0*/  IMAD.SHL.U32 R2, R0.reuse, 0x10, RZ ;  /* 0x0000001000027824 */ /* 0x040fe200078e00ff */
[----:B------:R-:W-:Y:S01]  /*39f0*/  F2FP.SATFINITE.E4M3.F32.PACK_AB_MERGE_C R4, R89, R88, RZ ;  /* 0x000000585904723e */ /* 0x000fe200048070ff */
[----:B------:R-:W-:Y:S01]  /*3a00*/  IMAD.SHL.U32 R0, R0, 0x80, RZ ;  /* 0x0000008000007824 */ /* 0x000fe200078e00ff */
[----:B------:R-:W-:Y:S02]  /*3a10*/  F2FP.SATFINITE.E4M3.F32.PACK_AB_MERGE_C R5, R91, R90, RZ ;  /* 0x0000005a5b05723e */ /* 0x000fe400048070ff */
[----:B------:R-:W-:Y:S01]  /*3a20*/  LOP3.LUT R2, R2, 0xf0, RZ, 0xc0, !PT ;  /* 0x000000f002027812 */ /* 0x000fe200078ec0ff */
[----:B------:R-:W-:Y:S01]  /*3a30*/  ULDC.64 UR4, c[0x0][0x228] ;  /* 0x00008a0000047ab9 */ /* 0x000fe20000000a00 */
[----:B------:R-:W-:Y:S01]  /*3a40*/  LOP3.LUT R3, R0, 0x800, RZ, 0xc0, !PT ;  /* 0x0000080000037812 */ /* 0x000fe200078ec0ff */
[----:B------:R-:W-:Y:S01]  /*3a50*/  VIADD R0, R213, 0x2 ;  /* 0x00000002d5007836 */ /* 0x000fe20000000000 */
[----:B------:R-:W-:Y:S01]  /*3a60*/  F2FP.SATFINITE.E4M3.F32.PACK_AB_MERGE_C R93, R93, R92, RZ ;  /* 0x0000005c5d5d723e */ /* 0x000fe200048070ff */
[----:B------:R-:W-:Y:S01]  /*3a70*/  ULDC UR6, c[0x0][0x22c] ;  /* 0x00008b0000067ab9 */ /* 0x000fe20000000800 */
[----:B------:R-:W-:Y:S01]  /*3a80*/  IADD3 R3, R3, UR8, R2 ;  /* 0x0000000803037c10 */ /* 0x000fe2000fffe002 */
[----:B------:R-:W-:Y:S01]  /*3a90*/  VIADD R2, R213, 0x1 ;  /* 0x00000001d5027836 */ /* 0x000fe20000000000 */
[----:B------:R-:W-:-:S02]  /*3aa0*/  F2FP.SATFINITE.E4M3.F32.PACK_AB_MERGE_C R94, R95, R94, RZ ;  /* 0x0000005e5f5e723e */ /* 0x000fc400048070ff */
[----:B------:R-:W-:Y:S01]  /*3ab0*/  F2FP.SATFINITE.E4M3.F32.PACK_AB_MERGE_C R6, R25, R24, RZ ;  /* 0x000000181906723e */ /* 0x000fe200048070ff */
[----:B------:R-:W-:Y:S01]  /*3ac0*/  IMAD R214, R214, 0x8, R3 ;  /* 0x00000008d6d67824 */ /* 0x000fe200078e0203 */
[----:B------:R-:W-:Y:S02]  /*3ad0*/  F2FP.SATFINITE.E4M3.F32.PACK_AB_MERGE_C R7, R27, R26, RZ ;  /* 0x0000001a1b07723e */ /* 0x000fe400048070ff */
[----:B------:R-:W-:Y:S02]  /*3ae0*/  F2FP.SATFINITE.E4M3.F32.PACK_AB_MERGE_C R29, R29, R28, RZ ;  /* 0x0000001c1d1d723e */ /* 0x000fe400048070ff */
[----:B------:R-:W-:Y:S02]  /*3af0*/  F2FP.SATFINITE.E4M3.F32.PACK_AB_MERGE_C R30, R31, R30, RZ ;  /* 0x0000001e1f1e723e */ /* 0x000fe400048070ff */
[----:B------:R-:W-:Y:S02]  /*3b00*/  PRMT R4, R4, 0x5410, R93 ;  /* 0x0000541004047816 */ /* 0x000fe4000000005d */
[----:B------:R-:W-:-:S02]  /*3b10*/  PRMT R5, R5, 0x5410, R94 ;  /* 0x0000541005057816 */ /* 0x000fc4000000005e */
[----:B------:R-:W-:Y:S02]  /*3b20*/  PRMT R6, R6, 0x5410, R29 ;  /* 0x0000541006067816 */ /* 0x000fe4000000001d */
[----:B------:R-:W-:Y:S02]  /*3b30*/  PRMT R7, R7, 0x5410, R30 ;  /* 0x0000541007077816 */ /* 0x000fe4000000001e */
[----:B------:R-:W-:Y:S02]  /*3b40*/  LEA R215, R215, UR8, 0x4 ;  /* 0x00000008d7d77c11 */ /* 0x000fe4000f8e20ff */
[----:B------:R-:W-:Y:S01]  /*3b50*/  F2FP.SATFINITE.E4M3.F32.PACK_AB_MERGE_C R98, R99, R98, RZ ;  /* 0x000000626362723e */ /* 0x000fe200048070ff */
[----:B------:R-:W-:Y:S01]  /*3b60*/  STSM.16.M88.4 [R214], R4 ;  /* 0x00000004d6007844 */ /* 0x000fe20000000200 */
[----:B------:R-:W-:Y:S02]  /*3b70*/  F2FP.SATFINITE.E4M3.F32.PACK_AB_MERGE_C R103, R103, R102, RZ ;  /* 0x000000666767723e */ /* 0x000fe400048070ff */
[----:B------:R-:W-:Y:S01]  /*3b80*/  F2FP.SATFINITE.E4M3.F32.PACK_AB_MERGE_C R96, R97, R96, RZ ;  /* 0x000000606160723e */ /* 0x000fe200048070ff */
[----:B------:R-:W-:Y:S01]  /*3b90*/  BAR.SYNC.DEFER_BLOCKING 0x0 ;  /* 0x0000000000007b1d */ /* 0x000fe20000010000 */
[----:B------:R-:W-:-:S02]  /*3ba0*/  F2FP.SATFINITE.E4M3.F32.PACK_AB_MERGE_C R101, R101, R100, RZ ;  /* 0x000000646565723e */ /* 0x000fc400048070ff */
[----:B------:R-:W-:Y:S02]  /*3bb0*/  F2FP.SATFINITE.E4M3.F32.PACK_AB_MERGE_C R32, R33, R32, RZ ;  /* 0x000000202120723e */ /* 0x000fe400048070ff */
[----:B------:R-:W-:Y:S02]  /*3bc0*/  F2FP.SATFINITE.E4M3.F32.PACK_AB_MERGE_C R34, R35, R34, RZ ;  /* 0x000000222322723e */ /* 0x000fe400048070ff */
[----:B------:R-:W-:Y:S02]  /*3bd0*/  F2FP.SATFINITE.E4M3.F32.PACK_AB_MERGE_C R37, R37, R36, RZ ;  /* 0x000000242525723e */ /* 0x000fe400048070ff */
[----:B------:R-:W-:Y:S02]  /*3be0*/  F2FP.SATFINITE.E4M3.F32.PACK_AB_MERGE_C R39, R39, R38, RZ ;  /* 0x000000262727723e */ /* 0x000fe400048070ff */
[----:B------:R-:W-:Y:S02]  /*3bf0*/  PRMT R97, R98, 0x5410, R103 ;  /* 0x0000541062617816 */ /* 0x000fe40000000067 */
[----:B------:R-:W-:-:S02]  /*3c00*/  PRMT R96, R96, 0x5410, R101 ;  /* 0x0000541060607816 */ /* 0x000fc40000000065 */
[----:B------:R-:W-:Y:S02]  /*3c10*/  PRMT R98, R32, 0x5410, R37 ;  /* 0x0000541020627816 */ /* 0x000fe40000000025 */
[----:B------:R-:W-:Y:S02]  /*3c20*/  PRMT R99, R34, 0x5410, R39 ;  /* 0x0000541022637816 */ /* 0x000fe40000000027 */
[----:B------:R-:W-:Y:S02]  /*3c30*/  F2FP.SATFINITE.E4M3.F32.PACK_AB_MERGE_C R106, R107, R106, RZ ;  /* 0x0000006a6b6a723e */ /* 0x000fe400048070ff */
[----:B------:R-:W-:Y:S02]  /*3c40*/  F2FP.SATFINITE.E4M3.F32.PACK_AB_MERGE_C R111, R111, R110, RZ ;  /* 0x0000006e6f6f723e */ /* 0x000fe400048070ff */
[----:B------:R-:W-:Y:S01]  /*3c50*/  F2FP.SATFINITE.E4M3.F32.PACK_AB_MERGE_C R104, R105, R104, RZ ;  /* 0x000000686968723e */ /* 0x000fe200048070ff */
[----:B------:R-:W0:Y:S01]  /*3c60*/  LDS.128 R28, [R215] ;  /* 0x00000000d71c7984 */ /* 0x000e220000000c00 */
[----:B------:R-:W-:-:S02]  /*3c70*/  F2FP.SATFINITE.E4M3.F32.PACK_AB_MERGE_C R109, R109, R108, RZ ;  /* 0x0000006c6d6d723e */ /* 0x000fc400048070ff */
[----:B------:R-:W-:Y:S01]  /*3c80*/  F2FP.SATFINITE.E4M3.F32.PACK_AB_MERGE_C R40, R41, R40, RZ ;  /* 0x000000282928723e */ /* 0x000fe200048070ff */
[----:B------:R-:W-:Y:S01]  /*3c90*/  BAR.SYNC.DEFER_BLOCKING 0x0 ;  /* 0x0000000000007b1d */ /* 0x000fe20000010000 */
        /* <DEDUP_REMOVED lines=9> */
[----:B------:R-:W-:Y:S02]  /*3d30*/  F2FP.SATFINITE.E4M3.F32.PACK_AB_MERGE_C R112, R113, R112, RZ ;  /* 0x000000707170723e */ /* 0x000fe400048070ff */
[----:B------:R-:W-:-:S02]  /*3d40*/  F2FP.SATFINITE.E4M3.F32.PACK_AB_MERGE_C R117, R117, R116, RZ ;  /* 0x000000747575723e */ /* 0x000fc400048070ff */
[----:B------:R-:W-:Y:S01]  /*3d50*/  F2FP.SATFINITE.E4M3.F32.PACK_AB_MERGE_C R48, R49, R48, RZ ;  /* 0x000000303130723e */ /* 0x000fe200048070ff */
[----:B------:R-:W-:Y:S01]  /*3d60*/  STSM.16.M88.4 [R214], R96 ;  /* 0x00000060d6007844 */ /* 0x000fe20000000200 */
[----:B------:R-:W-:Y:S02]  /*3d70*/  F2FP.SATFINITE.E4M3.F32.PACK_AB_MERGE_C R50, R51, R50, RZ ;  /* 0x000000323332723e */ /* 0x000fe400048070ff */
[----:B------:R-:W-:Y:S01]  /*3d80*/  F2FP.SATFINITE.E4M3.F32.PACK_AB_MERGE_C R53, R53, R52, RZ ;  /* 0x000000343535723e */ /* 0x000fe200048070ff */
[----:B------:R-:W-:Y:S01]  /*3d90*/  BAR.SYNC.DEFER_BLOCKING 0x0 ;  /* 0x0000000000007b1d */ /* 0x000fe20000010000 */
        /* <DEDUP_REMOVED lines=9> */
[----:B------:R-:W-:Y:S02]  /*3e30*/  F2FP.SATFINITE.E4M3.F32.PACK_AB_MERGE_C R56, R57, R56, RZ ;  /* 0x000000383938723e */ /* 0x000fe400048070ff */
[----:B------:R-:W-:Y:S02]  /*3e40*/  F2FP.SATFINITE.E4M3.F32.PACK_AB_MERGE_C R58, R59, R58, RZ ;  /* 0x0000003a3b3a723e */ /* 0x000fe400048070ff */
[----:B------:R-:W-:Y:S01]  /*3e50*/  F2FP.SATFINITE.E4M3.F32.PACK_AB_MERGE_C R61, R61, R60, RZ ;  /* 0x0000003c3d3d723e */ /* 0x000fe200048070ff */
[----:B------:R-:W1:Y:S01]  /*3e60*/  LDS.128 R24, [R215] ;  /* 0x00000000d7187984 */ /* 0x000e620000000c00 */
[----:B------:R-:W-:Y:S02]  /*3e70*/  F2FP.SATFINITE.E4M3.F32.PACK_AB_MERGE_C R63, R63, R62, RZ ;  /* 0x0000003e3f3f723e */ /* 0x000fe400048070ff */
[----:B------:R-:W-:Y:S01]  /*3e80*/  PRMT R121, R122, 0x5410, R127 ;  /* 0x000054107a797816 */ /* 0x000fe2000000007f */
[----:B------:R-:W-:Y:S01]  /*3e90*/  BAR.SYNC.DEFER_BLOCKING 0x0 ;  /* 0x0000000000007b1d */ /* 0x000fe20000010000 */
        /* <DEDUP_REMOVED lines=9> */
[----:B------:R-:W-:Y:S02]  /*3f30*/  F2FP.SATFINITE.E4M3.F32.PACK_AB_MERGE_C R69, R69, R68, RZ ;  /* 0x000000444545723e */ /* 0x000fe400048070ff */
[----:B------:R-:W-:Y:S02]  /*3f40*/  F2FP.SATFINITE.E4M3.F32.PACK_AB_MERGE_C R71, R71, R70, RZ ;  /* 0x000000464747723e */ /* 0x000fe400048070ff */
[----:B------:R-:W-:Y:S01]  /*3f50*/  PRMT R129, R130, 0x5410, R135 ;  /* 0x0000541082817816 */ /* 0x000fe20000000087 */
[----:B------:R-:W-:Y:S01]  /*3f60*/  STSM.16.M88.4 [R214], R104 ;  /* 0x00000068d6007844 */ /* 0x000fe20000000200 */
[----:B------:R-:W-:-:S02]  /*3f70*/  PRMT R128, R128, 0x5410, R133 ;  /* 0x0000541080807816 */ /* 0x000fc40000000085 */
[----:B------:R-:W-:Y:S01]  /*3f80*/  PRMT R130, R64, 0x5410, R69 ;  /* 0x0000541040827816 */ /* 0x000fe20000000045 */
[----:B------:R-:W-:Y:S01]  /*3f90*/  BAR.SYNC.DEFER_BLOCKING 0x0 ;  /* 0x0000000000007b1d */ /* 0x000fe20000010000 */
        /* <DEDUP_REMOVED lines=9> */
[----:B------:R-:W-:Y:S02]  /*4030*/  PRMT R137, R138, 0x5410, R143 ;  /* 0x000054108a897816 */ /* 0x000fe4000000008f */
[----:B------:R-:W-:-:S02]  /*4040*/  PRMT R136, R136, 0x5410, R141 ;  /* 0x0000541088887816 */ /* 0x000fc4000000008d */
[----:B------:R-:W-:Y:S01]  /*4050*/  PRMT R138, R72, 0x5410, R77 ;  /* 0x00005410488a7816 */ /* 0x000fe2000000004d */
[----:B------:R-:W2:Y:S01]  /*4060*/  LDS.128 R20, [R215] ;  /* 0x00000000d7147984 */ /* 0x000ea20000000c00 */
[----:B------:R-:W-:Y:S02]  /*4070*/  PRMT R139, R74, 0x5410, R79 ;  /* 0x000054104a8b7816 */ /* 0x000fe4000000004f */
[----:B------:R-:W-:Y:S01]  /*4080*/  ISETP.GE.AND P0, PT, R212, UR4, PT ;  /* 0x00000004d4007c0c */ /* 0x000fe2000bf06270 */
[----:B------:R-:W-:Y:S01]  /*4090*/  BAR.SYNC.DEFER_BLOCKING 0x0 ;  /* 0x0000000000007b1d */ /* 0x000fe20000010000 */
[----:B------:R-:W-:Y:S02]  /*40a0*/  F2FP.SATFINITE.E4M3.F32.PACK_AB_MERGE_C R146, R147, R146, RZ ;  /* 0x000000929392723e */ /* 0x000fe400048070ff */
[----:B------:R-:W-:Y:S02]  /*40b0*/  F2FP.SATFINITE.E4M3.F32.PACK_AB_MERGE_C R151, R151, R150, RZ ;  /* 0x000000969797723e */ /* 0x000fe400048070ff */
[----:B------:R-:W-:Y:S01]  /*40c0*/  F2FP.SATFINITE.E4M3.F32.PACK_AB_MERGE_C R144, R145, R144, RZ ;  /* 0x000000909190723e */ /* 0x000fe200048070ff */
[----:B------:R-:W-:Y:S01]  /*40d0*/  ULDC UR4, c[0x0][0x22c] ;  /* 0x00008b0000047ab9 */ /* 0x000fe20000000800 */
[----:B------:R-:W-:-:S02]  /*40e0*/  F2FP.SATFINITE.E4M3.F32.PACK_AB_MERGE_C R149, R149, R148, RZ ;  /* 0x000000949595723e */ /* 0x000fc400048070ff */
[----:B------:R-:W-:Y:S01]  /*40f0*/  ISETP.LT.AND P2, PT, R2, UR4, !P0 ;  /* 0x0000000402007c0c */ /* 0x000fe2000c741270 */
[----:B------:R-:W-:Y:S01]  /*4100*/  VIADD R2, R213, 0x3 ;  /* 0x00000003d5027836 */ /* 0x000fe20000000000 */
[----:B------:R-:W-:Y:S01]  /*4110*/  F2FP.SATFINITE.E4M3.F32.PACK_AB_MERGE_C R80, R81, R80, RZ ;  /* 0x000000505150723e */ /* 0x000fe200048070ff */
[----:B------:R-:W-:Y:S01]  /*4120*/  ULDC UR4, c[0x0][0x22c] ;  /* 0x00008b0000047ab9 */ /* 0x000fe20000000800 */
[----:B------:R-:W-:Y:S02]  /*4130*/  F2FP.SATFINITE.E4M3.F32.PACK_AB_MERGE_C R82, R83, R82, RZ ;  /* 0x000000525352723e */ /* 0x000fe400048070ff */
[----:B------:R-:W-:Y:S02]  /*4140*/  F2FP.SATFINITE.E4M3.F32.PACK_AB_MERGE_C R85, R85, R84, RZ ;  /* 0x000000545555723e */ /* 0x000fe400048070ff */
[----:B------:R-:W-:Y:S02]  /*4150*/  F2FP.SATFINITE.E4M3.F32.PACK_AB_MERGE_C R87, R87, R86, RZ ;  /* 0x000000565757723e */ /* 0x000fe400048070ff */
[----:B------:R-:W-:Y:S01]  /*4160*/  ISETP.LT.AND P1, PT, R0, UR6, !P0 ;  /* 0x0000000600007c0c */ /* 0x000fe2000c721270 */
[----:B------:R-:W-:Y:S01]  /*4170*/  VIADD R0, R213, 0x4 ;  /* 0x00000004d5007836 */ /* 0x000fe20000000000 */
[----:B------:R-:W-:Y:S01]  /*4180*/  ISETP.LT.AND P4, PT, R2, UR4, !P0 ;  /* 0x0000000402007c0c */ /* 0x000fe2000c781270 */
[----:B------:R-:W-:Y:S01]  /*4190*/  ULDC UR4, c[0x0][0x244] ;  /* 0x0000910000047ab9 */ /* 0x000fe20000000800 */
[----:B------:R-:W-:Y:S01]  /*41a0*/  PRMT R145, R146, 0x5410, R151 ;  /* 0x0000541092917816 */ /* 0x000fe20000000097 */
[----:B------:R-:W-:Y:S01]  /*41b0*/  STSM.16.M88.4 [R214], R112 ;  /* 0x00000070d6007844 */ /* 0x000fe20000000200 */
[----:B------:R-:W-:Y:S01]  /*41c0*/  PRMT R144, R144, 0x5410, R149 ;  /* 0x0000541090907816 */ /* 0x000fe20000000095 */
[----:B------:R-:W-:Y:S01]  /*41d0*/  ULDC UR6, c[0x0][0x22c] ;  /* 0x00008b0000067ab9 */ /* 0x000fe20000000800 */
[----:B------:R-:W-:Y:S01]  /*41e0*/  PRMT R146, R80, 0x5410, R85 ;  /* 0x0000541050927816 */ /* 0x000fe20000000055 */
[----:B------:R-:W-:Y:S01]  /*41f0*/  BAR.SYNC.DEFER_BLOCKING 0x0 ;  /* 0x0000000000007b1d */ /* 0x000fe20000010000 */
[----:B------:R-:W-:Y:S01]  /*4200*/  PRMT R147, R82, 0x5410, R87 ;  /* 0x0000541052937816 */ /* 0x000fe20000000057 */
[----:B------:R-:W-:Y:S01]  /*4210*/  IMAD R2, R212, UR4, RZ ;  /* 0x00000004d4027c24 */ /* 0x000fe2000f8e02ff */
[----:B------:R-:W-:-:S02]  /*4220*/  ISETP.LT.AND P5, PT, R0, UR6, !P0 ;  /* 0x0000000600007c0c */ /* 0x000fc4000c7a1270 */
[C---:B------:R-:W-:Y:S01]  /*4230*/  ISETP.LT.AND P3, PT, R213.reuse, UR5, !P0 ;  /* 0x00000005d5007c0c */ /* 0x040fe2000c761270 */
[----:B------:R-:W-:Y:S01]  /*4240*/  ULDC UR4, c[0x0][0x248] ;  /* 0x0000920000047ab9 */ /* 0x000fe20000000800 */
[----:B------:R-:W-:Y:S01]  /*4250*/  ULDC.64 UR6, c[0x0][0x220] ;  /* 0x0000880000067ab9 */ /* 0x000fe20000000a00 */
[----:B------:R-:W-:Y:S01]  /*4260*/  IMAD R3, R213, UR4, RZ ;  /* 0x00000004d5037c24 */ /* 0x000fe2000f8e02ff */
[----:B------:R-:W-:Y:S01]  /*4270*/  IADD3 R0, P6, R2, UR6, RZ ;  /* 0x0000000602007c10 */ /* 0x000fe2000ffde0ff */
[----:B------:R-:W-:Y:S01]  /*4280*/  ULDC UR5, c[0x0][0x22c] ;  /* 0x00008b0000057ab9 */ /* 0x000fe20000000800 */
[----:B0-----:R-:W-:Y:S01]  /*4290*/  PRMT R41, R28, 0x7770, RZ ;  /* 0x000077701c297816 */ /* 0x001fe200000000ff */
[C---:B------:R-:W-:Y:S01]  /*42a0*/  VIADD R35, R3.reuse, UR4 ;  /* 0x0000000403237c36 */ /* 0x040fe20008000000 */
[----:B------:R-:W-:Y:S01]  /*42b0*/  LEA.HI.X.SX32 R2, R2, UR7, 0x1, P6 ;  /* 0x0000000702027c11 */ /* 0x000fe2000b0f0eff */
[----:B------:R-:W-:Y:S01]  /*42c0*/  ULDC UR6, c[0x0][0x22c] ;  /* 0x00008b0000067ab9 */ /* 0x000fe20000000800 */
[----:B------:R-:W-:Y:S01]  /*42d0*/  IADD3 R32, P6, R3, R0, RZ ;  /* 0x0000000003207210 */ /* 0x000fe20007fde0ff */
[----:B------:R-:W-:Y:S01]  /*42e0*/  VIADD R39, R35, UR4 ;  /* 0x0000000423277c36 */ /* 0x000fe20008000000 */
[----:B------:R-:W-:-:S02]  /*42f0*/  PRMT R45, R28, 0x7771, RZ ;  /* 0x000077711c2d7816 */ /* 0x000fc400000000ff */
[----:B------:R-:W-:Y:S01]  /*4300*/  LEA.HI.X.SX32 R33, R3, R2, 0x1, P6 ;  /* 0x0000000203217211 */ /* 0x000fe200030f0eff */
[----:B------:R-:W-:Y:S01]  /*4310*/  VIADD R3, R213, 0x5 ;  /* 0x00000005d5037836 */ /* 0x000fe20000000000 */
[----:B------:R-:W-:Y:S02]  /*4320*/  IADD3 R34, P6, R35, R0, RZ ;  /* 0x0000000023227210 */ /* 0x000fe40007fde0ff */
[----:B------:R-:W-:Y:S01]  /*4330*/  PRMT R43, R29, 0x7770, RZ ;  /* 0x000077701d2b7816 */ /* 0x000fe200000000ff */
[----:B------:R-:W0:Y:S01]  /*4340*/  LDS.128 R12, [R215] ;  /* 0x00000000d70c7984 */ /* 0x000e220000000c00 */
[----:B------:R-:W-:Y:S01]  /*4350*/  LEA.HI.X.SX32 R35, R35, R2, 0x1, P6 ;  /* 0x0000000223237211 */ /* 0x000fe200030f0eff */
[----:B------:R-:W-:Y:S01]  /*4360*/  BAR.SYNC.DEFER_BLOCKING 0x0 ;  /* 0x0000000000007b1d */ /* 0x000fe20000010000 */
[----:B------:R-:W-:-:S04]  /*4370*/  IADD3 R36, P6, R39, R0, RZ ;  /* 0x0000000027247210 */ /* 0x000fc80007fde0ff */
[C---:B------:R-:W-:Y:S01]  /*4380*/  LEA.HI.X.SX32 R37, R39.reuse, R2, 0x1, P6 ;  /* 0x0000000227257211 */ /* 0x040fe200030f0eff */
[----:B------:R-:W-:Y:S01]  /*4390*/  VIADD R39, R39, UR4 ;  /* 0x0000000427277c36 */ /* 0x000fe20008000000 */
[----:B------:R-:W-:Y:S01]  /*43a0*/  STSM.16.M88.4 [R214], R120 ;  /* 0x00000078d6007844 */ /* 0x000fe20000000200 */
[----:B------:R-:W-:Y:S06]  /*43b0*/  BAR.SYNC.DEFER_BLOCKING 0x0 ;  /* 0x0000000000007b1d */ /* 0x000fec0000010000 */
[----:B------:R-:W3:Y:S02]  /*43c0*/  LDS.128 R8, [R215] ;  /* 0x00000000d7087984 */ /* 0x000ee40000000c00 */
[----:B------:R-:W-:Y:S06]  /*43d0*/  BAR.SYNC.DEFER_BLOCKING 0x0 ;  /* 0x0000000000007b1d */ /* 0x000fec0000010000 */
[----:B------:R-:W-:Y:S02]  /*43e0*/  STSM.16.M88.4 [R214], R128 ;  /* 0x00000080d6007844 */ /* 0x000fe40000000200 */
[----:B------:R-:W-:Y:S06]  /*43f0*/  BAR.SYNC.DEFER_BLOCKING 0x0 ;  /* 0x0000000000007b1d */ /* 0x000fec0000010000 */
[----:B------:R-:W4:Y:S02]  /*4400*/  LDS.128 R16, [R215] ;  /* 0x00000000d7107984 */ /* 0x000f240000000c00 */
[----:B------:R-:W-:Y:S06]  /*4410*/  BAR.SYNC.DEFER_BLOCKING 0x0 ;  /* 0x0000000000007b1d */ /* 0x000fec0000010000 */
[----:B------:R-:W-:Y:S02]  /*4420*/  STSM.16.M88.4 [R214], R136 ;  /* 0x00000088d6007844 */ /* 0x000fe40000000200 */
[----:B------:R-:W-:Y:S06]  /*4430*/  BAR.SYNC.DEFER_BLOCKING 0x0 ;  /* 0x0000000000007b1d */ /* 0x000fec0000010000 */
[----:B------:R-:W5:Y:S02]  /*4440*/  LDS.128 R4, [R215] ;  /* 0x00000000d7047984 */ /* 0x000f640000000c00 */
[----:B------:R-:W-:Y:S06]  /*4450*/  BAR.SYNC.DEFER_BLOCKING 0x0 ;  /* 0x0000000000007b1d */ /* 0x000fec0000010000 */
[----:B------:R-:W-:Y:S02]  /*4460*/  STSM.16.M88.4 [R214], R144 ;  /* 0x00000090d6007844 */ /* 0x000fe40000000200 */
[----:B------:R-:W-:Y:S06]  /*4470*/  BAR.SYNC.DEFER_BLOCKING 0x0 ;  /* 0x0000000000007b1d */ /* 0x000fec0000010000 */
[----:B------:R1:W-:Y:S01]  /*4480*/  @P3 STG.E.U8 desc[UR10][R32.64], R41 ;  /* 0x0000002920003986 */ /* 0x0003e2000c10110a */
[----:B------:R-:W-:Y:S01]  /*4490*/  ISETP.LT.AND P3, PT, R3, UR5, !P0 ;  /* 0x0000000503007c0c */ /* 0x000fe2000c761270 */
[----:B------:R-:W-:Y:S01]  /*44a0*/  VIADD R3, R213, 0x6 ;  /* 0x00000006d5037836 */ /* 0x000fe20000000000 */
[----:B------:R-:W-:Y:S01]  /*44b0*/  ULDC UR5, c[0x0][0x22c] ;  /* 0x00008b0000057ab9 */ /* 0x000fe20000000800 */
[----:B------:R2:W-:Y:S03]  /*44c0*/  @P2 STG.E.U8 desc[UR10][R34.64], R45 ;  /* 0x0000002d22002986 */ /* 0x0005e6000c10110a */
[----:B------:R-:W-:Y:S01]  /*44d0*/  ISETP.LT.AND P2, PT, R3, UR5, !P0 ;  /* 0x0000000503007c0c */ /* 0x000fe2000c741270 */
[----:B------:R0:W-:Y:S01]  /*44e0*/  @P1 STG.E.U8 desc[UR10][R36.64], R43 ;  /* 0x0000002b24001986 */ /* 0x0001e2000c10110a */
[----:B------:R-:W-:Y:S01]  /*44f0*/  VIADD R3, R213, 0x7 ;  /* 0x00000007d5037836 */ /* 0x000fe20000000000 */
[----:B------:R-:W-:Y:S01]  /*4500*/  ULDC UR5, c[0x0][0x22c] ;  /* 0x00008b0000057ab9 */ /* 0x000fe20000000800 */
[C---:B-1----:R-:W-:Y:S01]  /*4510*/  IADD3 R32, P6, R39.reuse, R0, RZ ;  /* 0x0000000027207210 */ /* 0x042fe20007fde0ff */
[----:B------:R-:W-:-:S02]  /*4520*/  VIADD R41, R39, UR4 ;  /* 0x0000000427297c36 */ /* 0x000fc40008000000 */
[----:B------:R-:W-:Y:S01]  /*4530*/  ISETP.LT.AND P1, PT, R3, UR5, !P0 ;  /* 0x0000000503007c0c */ /* 0x000fe2000c721270 */
[----:B------:R-:W-:Y:S01]  /*4540*/  VIADD R3, R213, 0x8 ;  /* 0x00000008d5037836 */ /* 0x000fe20000000000 */
[----:B------:R-:W-:Y:S01]  /*4550*/  LEA.HI.X.SX32 R33, R39, R2, 0x1, P6 ;  /* 0x0000000227217211 */ /* 0x000fe200030f0eff */
[----:B------:R-:W-:Y:S01]  /*4560*/  ULDC UR5, c[0x0][0x22c] ;  /* 0x00008b0000057ab9 */ /* 0x000fe20000000800 */
[----:B--2---:R-:W-:Y:S02]  /*4570*/  IADD3 R34, P6, R41, R0, RZ ;  /* 0x0000000029227210 */ /* 0x004fe40007fde0ff */
[----:B------:R-:W-:Y:S02]  /*4580*/  PRMT R45, R29, 0x7771, RZ ;  /* 0x000077711d2d7816 */ /* 0x000fe400000000ff */
[C---:B------:R-:W-:Y:S01]  /*4590*/  LEA.HI.X.SX32 R35, R41.reuse, R2, 0x1, P6 ;  /* 0x0000000229237211 */ /* 0x040fe200030f0eff */
[----:B------:R-:W-:Y:S01]  /*45a0*/  VIADD R41, R41, UR4 ;  /* 0x0000000429297c36 */ /* 0x000fe20008000000 */
[----:B0-----:R-:W-:Y:S01]  /*45b0*/  PRMT R43, R30, 0x7770, RZ ;  /* 0x000077701e2b7816 */ /* 0x001fe200000000ff */
[----:B------:R0:W-:Y:S01]  /*45c0*/  @P4 STG.E.U8 desc[UR10][R32.64], R45 ;  /* 0x0000002d20004986 */ /* 0x0001e2000c10110a */
[----:B------:R-:W-:Y:S01]  /*45d0*/  ISETP.LT.AND P4, PT, R3, UR5, !P0 ;  /* 0x0000000503007c0c */ /* 0x000fe2000c781270 */
[C---:B------:R-:W-:Y:S01]  /*45e0*/  VIADD R39, R41.reuse, UR4 ;  /* 0x0000000429277c36 */ /* 0x040fe20008000000 */
[----:B------:R-:W-:Y:S01]  /*45f0*/  IADD3 R36, P6, R41, R0, RZ ;  /* 0x0000000029247210 */ /* 0x000fe20007fde0ff */
[----:B------:R1:W-:Y:S01]  /*4600*/  @P5 STG.E.U8 desc[UR10][R34.64], R43 ;  /* 0x0000002b22005986 */ /* 0x0003e2000c10110a */
[----:B------:R-:W-:Y:S01]  /*4610*/  VIADD R3, R213, 0x9 ;  /* 0x00000009d5037836 */ /* 0x000fe20000000000 */
[----:B------:R-:W-:Y:S01]  /*4620*/  ULDC UR5, c[0x0][0x22c] ;  /* 0x00008b0000057ab9 */ /* 0x000fe20000000800 */
[----:B------:R-:W-:-:S03]  /*4630*/  LEA.HI.X.SX32 R37, R41, R2, 0x1, P6 ;  /* 0x0000000229257211 */ /* 0x000fc600030f0eff */
[----:B------:R-:W-:Y:S01]  /*4640*/  ISETP.LT.AND P5, PT, R3, UR5, !P0 ;  /* 0x0000000503007c0c */ /* 0x000fe2000c7a1270 */
[----:B------:R-:W-:Y:S01]  /*4650*/  VIADD R3, R213, 0xa ;  /* 0x0000000ad5037836 */ /* 0x000fe20000000000 */
[C---:B0-----:R-:W-:Y:S01]  /*4660*/  IADD3 R32, P6, R39.reuse, R0, RZ ;  /* 0x0000000027207210 */ /* 0x041fe20007fde0ff */
[----:B------:R-:W-:Y:S01]  /*4670*/  ULDC UR5, c[0x0][0x22c] ;  /* 0x00008b0000057ab9 */ /* 0x000fe20000000800 */
[----:B------:R-:W-:Y:S02]  /*4680*/  PRMT R45, R30, 0x7771, RZ ;  /* 0x000077711e2d7816 */ /* 0x000fe400000000ff */
[C---:B------:R-:W-:Y:S01]  /*4690*/  LEA.HI.X.SX32 R33, R39.reuse, R2, 0x1, P6 ;  /* 0x0000000227217211 */ /* 0x040fe200030f0eff */
[----:B------:R-:W-:Y:S01]  /*46a0*/  VIADD R39, R39, UR4 ;  /* 0x0000000427277c36 */ /* 0x000fe20008000000 */
[----:B-1----:R-:W-:Y:S01]  /*46b0*/  PRMT R43, R31, 0x7770, RZ ;  /* 0x000077701f2b7816 */ /* 0x002fe200000000ff */
        /* <DEDUP_REMOVED lines=10> */
[----:B0-----:R-:W-:Y:S01]  /*4760*/  IADD3 R36, P6, R41, R0, RZ ;  /* 0x0000000029247210 */ /* 0x001fe20007fde0ff */
        /* <DEDUP_REMOVED lines=28> */
[----:B------:R-:W-:-:S02]  /*4930*/  LEA.HI.X.SX32 R37, R39, R2, 0x1, P6 ;  /* 0x0000000227257211 */ /* 0x000fc400030f0eff */
[----:B------:R-:W-:Y:S02]  /*4940*/  IADD3 R28, P6, R41, R0, RZ ;  /* 0x00000000291c7210 */ /* 0x000fe40007fde0ff */
[----:B------:R-:W-:Y:S01]  /*4950*/  ISETP.LT.AND P3, PT, R3, UR5, !P0 ;  /* 0x0000000503007c0c */ /* 0x000fe2000c761270 */
[----:B------:R-:W-:Y:S01]  /*4960*/  VIADD R3, R213, 0x10 ;  /* 0x00000010d5037836 */ /* 0x000fe20000000000 */
[----:B0-----:R-:W-:Y:S01]  /*4970*/  PRMT R45, R29, 0x7773, RZ ;  /* 0x000077731d2d7816 */ /* 0x001fe200000000ff */
[----:B------:R-:W-:Y:S01]  /*4980*/  ULDC UR5, c[0x0][0x22c] ;  /* 0x00008b0000057ab9 */ /* 0x000fe20000000800 */
        /* <DEDUP_REMOVED lines=12> */
[----:B------:R-:W-:Y:S02]  /*4a50*/  PRMT R41, R31, 0x7773, RZ ;  /* 0x000077731f297816 */ /* 0x000fe400000000ff */
[C---:B------:R-:W-:Y:S01]  /*4a60*/  LEA.HI.X.SX32 R35, R39.reuse, R2, 0x1, P6 ;  /* 0x0000000227237211 */ /* 0x040fe200030f0eff */
[----:B------:R-:W-:Y:S01]  /*4a70*/  VIADD R39, R39, UR4 ;  /* 0x0000000427277c36 */ /* 0x000fe20008000000 */
[----:B0-----:R-:W-:Y:S02]  /*4a80*/  PRMT R45, R30, 0x7773, RZ ;  /* 0x000077731e2d7816 */ /* 0x001fe400000000ff */
[----:B-1----:R-:W-:Y:S01]  /*4a90*/  PRMT R43, R31, 0x7772, RZ ;  /* 0x000077721f2b7816 */ /* 0x002fe200000000ff */
[C---:B------:R-:W-:Y:S01]  /*4aa0*/  VIADD R37, R39.reuse, UR4 ;  /* 0x0000000427257c36 */ /* 0x040fe20008000000 */
[----:B------:R-:W-:Y:S01]  /*4ab0*/  IADD3 R28, P6, R39, R0, RZ ;  /* 0x00000000271c7210 */ /* 0x000fe20007fde0ff */
[----:B------:R0:W-:Y:S01]  /*4ac0*/  @P4 STG.E.U8 desc[UR10][R32.64], R45 ;  /* 0x0000002d20004986 */ /* 0x0001e2000c10110a */
[----:B------:R-:W-:Y:S01]  /*4ad0*/  ISETP.LT.AND P1, PT, R3, UR5, !P0 ;  /* 0x0000000503007c0c */ /* 0x000fe2000c721270 */
[----:B------:R-:W-:Y:S01]  /*4ae0*/  VIADD R3, R213, 0x12 ;  /* 0x00000012d5037836 */ /* 0x000fe20000000000 */
[----:B------:R-:W-:Y:S01]  /*4af0*/  LEA.HI.X.SX32 R29, R39, R2, 0x1, P6 ;  /* 0x00000002271d7211 */ /* 0x000fe200030f0eff */
[----:B------:R1:W-:Y:S01]  /*4b00*/  @P5 STG.E.U8 desc[UR10][R34.64], R43 ;  /* 0x0000002b22005986 */ /* 0x0003e2000c10110a */
[C---:B------:R-:W-:Y:S01]  /*4b10*/  IADD3 R30, P6, R37.reuse, R0, RZ ;  /* 0x00000000251e7210 */ /* 0x040fe20007fde0ff */
[----:B------:R-:W-:Y:S01]  /*4b20*/  ULDC UR5, c[0x0][0x22c] ;  /* 0x00008b0000057ab9 */ /* 0x000fe20000000800 */
[----:B------:R-:W-:Y:S01]  /*4b30*/  PRMT R39, R24, 0x7771, RZ ;  /* 0x0000777118277816 */ /* 0x000fe200000000ff */
[----:B------:R2:W-:Y:S01]  /*4b40*/  @P3 STG.E.U8 desc[UR10][R28.64], R41 ;  /* 0x000000291c003986 */ /* 0x0005e2000c10110a */
[C---:B------:R-:W-:Y:S01]  /*4b50*/  LEA.HI.X.SX32 R31, R37.reuse, R2, 0x1, P6 ;  /* 0x00000002251f7211 */ /* 0x040fe200030f0eff */
[----:B------:R-:W-:Y:S01]  /*4b60*/  VIADD R37, R37, UR4 ;  /* 0x0000000425257c36 */ /* 0x000fe20008000000 */
[----:B------:R-:W-:Y:S01]  /*4b70*/  ISETP.LT.AND P4, PT, R3, UR5, !P0 ;  /* 0x0000000503007c0c */ /* 0x000fe2000c781270 */
[----:B------:R-:W-:Y:S01]  /*4b80*/  VIADD R3, R213, 0x13 ;  /* 0x00000013d5037836 */ /* 0x000fe20000000000 */
[----:B------:R-:W-:-:S02]  /*4b90*/  ULDC UR5, c[0x0][0x22c] ;  /* 0x00008b0000057ab9 */ /* 0x000fc40000000800 */
[C---:B0-----:R-:W-:Y:S01]  /*4ba0*/  IADD3 R32, P6, R37.reuse, R0, RZ ;  /* 0x0000000025207210 */ /* 0x041fe20007fde0ff */
[C---:B-1----:R-:W-:Y:S01]  /*4bb0*/  VIADD R35, R37.reuse, UR4 ;  /* 0x0000000425237c36 */ /* 0x042fe20008000000 */
[----:B------:R-:W-:Y:S02]  /*4bc0*/  PRMT R43, R24, 0x7770, RZ ;  /* 0x00007770182b7816 */ /* 0x000fe400000000ff */
[----:B------:R-:W-:Y:S02]  /*4bd0*/  LEA.HI.X.SX32 R33, R37, R2, 0x1, P6 ;  /* 0x0000000225217211 */ /* 0x000fe400030f0eff */
[----:B--2---:R-:W-:Y:S01]  /*4be0*/  IADD3 R28, P6, R35, R0, RZ ;  /* 0x00000000231c7210 */ /* 0x004fe20007fde0ff */
[----:B------:R0:W-:Y:S01]  /*4bf0*/  @P2 STG.E.U8 desc[UR10][R30.64], R43 ;  /* 0x0000002b1e002986 */ /* 0x0001e2000c10110a */
[----:B------:R-:W-:Y:S01]  /*4c00*/  ISETP.LT.AND P5, PT, R3, UR5, !P0 ;  /* 0x0000000503007c0c */ /* 0x000fe2000c7a1270 */
[----:B------:R-:W-:Y:S01]  /*4c10*/  VIADD R3, R213, 0x14 ;  /* 0x00000014d5037836 */ /* 0x000fe20000000000 */
[C---:B------:R-:W-:Y:S01]  /*4c20*/  LEA.HI.X.SX32 R29, R35.reuse, R2, 0x1, P6 ;  /* 0x00000002231d7211 */ /* 0x040fe200030f0eff */
[----:B------:R-:W-:Y:S01]  /*4c30*/  VIADD R35, R35, UR4 ;  /* 0x0000000423237c36 */ /* 0x000fe20008000000 */
[----:B------:R1:W-:Y:S01]  /*4c40*/  @P1 STG.E.U8 desc[UR10][R32.64], R39 ;  /* 0x0000002720001986 */ /* 0x0003e2000c10110a */
[----:B------:R-:W-:Y:S01]  /*4c50*/  PRMT R41, R25, 0x7770, RZ ;  /* 0x0000777019297816 */ /* 0x000fe200000000ff */
[----:B------:R-:W-:Y:S01]  /*4c60*/  ULDC UR5, c[0x0][0x22c] ;  /* 0x00008b0000057ab9 */ /* 0x000fe20000000800 */
[----:B------:R-:W-:Y:S01]  /*4c70*/  VIADD R37, R35, UR4 ;  /* 0x0000000423257c36 */ /* 0x000fe20008000000 */
[----:B------:R-:W-:Y:S01]  /*4c80*/  ISETP.LT.AND P3, PT, R3, UR5, !P0 ;  /* 0x0000000503007c0c */ /* 0x000fe2000c761270 */
[----:B------:R-:W-:Y:S01]  /*4c90*/  VIADD R3, R213, 0x15 ;  /* 0x00000015d5037836 */ /* 0x000fe20000000000 */
[----:B------:R2:W-:Y:S01]  /*4ca0*/  @P4 STG.E.U8 desc[UR10][R28.64], R41 ;  /* 0x000000291c004986 */ /* 0x0005e2000c10110a */
[----:B0-----:R-:W-:Y:S01]  /*4cb0*/  IADD3 R30, P6, R35, R0, RZ ;  /* 0x00000000231e7210 */ /* 0x001fe20007fde0ff */
[----:B------:R-:W-:-:S02]  /*4cc0*/  ULDC UR5, c[0x0][0x22c] ;  /* 0x00008b0000057ab9 */ /* 0x000fc40000000800 */
[----:B------:R-:W-:Y:S01]  /*4cd0*/  ISETP.LT.AND P2, PT, R3, UR5, !P0 ;  /* 0x0000000503007c0c */ /* 0x000fe2000c741270 */
[----:B------:R-:W-:Y:S01]  /*4ce0*/  VIADD R3, R213, 0x16 ;  /* 0x00000016d5037836 */ /* 0x000fe20000000000 */
[----:B------:R-:W-:Y:S01]  /*4cf0*/  LEA.HI.X.SX32 R31, R35, R2, 0x1, P6 ;  /* 0x00000002231f7211 */ /* 0x000fe200030f0eff */
[----:B------:R-:W-:Y:S01]  /*4d00*/  ULDC UR5, c[0x0][0x22c] ;  /* 0x00008b0000057ab9 */ /* 0x000fe20000000800 */
[----:B-1----:R-:W-:Y:S02]  /*4d10*/  IADD3 R32, P6, R37, R0, RZ ;  /* 0x0000000025207210 */ /* 0x002fe40007fde0ff */
[----:B------:R-:W-:Y:S02]  /*4d20*/  PRMT R39, R25, 0x7771, RZ ;  /* 0x0000777119277816 */ /* 0x000fe400000000ff */
[C---:B------:R-:W-:Y:S01]  /*4d30*/  LEA.HI.X.SX32 R33, R37.reuse, R2, 0x1, P6 ;  /* 0x0000000225217211 */ /* 0x040fe200030f0eff */
[----:B------:R-:W-:Y:S01]  /*4d40*/  VIADD R37, R37, UR4 ;  /* 0x0000000425257c36 */ /* 0x000fe20008000000 */
[----:B--2---:R-:W-:Y:S01]  /*4d50*/  PRMT R41, R26, 0x7770, RZ ;  /* 0x000077701a297816 */ /* 0x004fe200000000ff */
        /* <DEDUP_REMOVED lines=63> */
[----:B------:R-:W-:Y:S01]  /*5150*/  PRMT R35, R26, 0x7772, RZ ;  /* 0x000077721a237816 */ /* 0x000fe200000000ff */
[----:B------:R0:W-:Y:S01]  /*5160*/  @P1 STG.E.U8 desc[UR10][R28.64], R39 ;  /* 0x000000271c001986 */ /* 0x0001e2000c10110a */
[----:B------:R-:W-:Y:S01]  /*5170*/  ISETP.LT.AND P3, PT, R3, UR5, !P0 ;  /* 0x0000000503007c0c */ /* 0x000fe2000c761270 */
[C---:B-1----:R-:W-:Y:S01]  /*5180*/  VIADD R33, R37.reuse, UR4 ;  /* 0x0000000425217c36 */ /* 0x042fe20008000000 */
[----:B------:R-:W-:Y:S01]  /*5190*/  IADD3 R30, P6, R37, R0, RZ ;  /* 0x00000000251e7210 */ /* 0x000fe20007fde0ff */
[----:B------:R1:W-:Y:S01]  /*51a0*/  @P4 STG.E.U8 desc[UR10][R24.64], R35 ;  /* 0x0000002318004986 */ /* 0x0003e2000c10110a */
[----:B------:R-:W-:Y:S01]  /*51b0*/  VIADD R3, R213, 0x1f ;  /* 0x0000001fd5037836 */ /* 0x000fe20000000000 */
[----:B------:R-:W-:Y:S01]  /*51c0*/  ULDC UR5, c[0x0][0x22c] ;  /* 0x00008b0000057ab9 */ /* 0x000fe20000000800 */
[----:B------:R-:W-:-:S02]  /*51d0*/  LEA.HI.X.SX32 R31, R37, R2, 0x1, P6 ;  /* 0x00000002251f7211 */ /* 0x000fc400030f0eff */
[----:B------:R-:W-:Y:S02]  /*51e0*/  PRMT R41, R26, 0x7773, RZ ;  /* 0x000077731a297816 */ /* 0x000fe400000000ff */
[----:B------:R-:W-:Y:S01]  /*51f0*/  ISETP.LT.AND P2, PT, R3, UR5, !P0 ;  /* 0x0000000503007c0c */ /* 0x000fe2000c741270 */
[----:B------:R-:W-:Y:S01]  /*5200*/  VIADD R3, R213, 0x20 ;  /* 0x00000020d5037836 */ /* 0x000fe20000000000 */
[----:B0-----:R-:W-:Y:S01]  /*5210*/  IADD3 R28, P6, R33, R0, RZ ;  /* 0x00000000211c7210 */ /* 0x001fe20007fde0ff */
[----:B------:R-:W-:Y:S01]  /*5220*/  ULDC UR5, c[0x0][0x22c] ;  /* 0x00008b0000057ab9 */ /* 0x000fe20000000800 */
[----:B------:R-:W-:Y:S01]  /*5230*/  PRMT R39, R27, 0x7772, RZ ;  /* 0x000077721b277816 */ /* 0x000fe200000000ff */
[----:B------:R0:W-:Y:S01]  /*5240*/  @P5 STG.E.U8 desc[UR10][R30.64], R41 ;  /* 0x000000291e005986 */ /* 0x0001e2000c10110a */
[C---:B------:R-:W-:Y:S01]  /*5250*/  LEA.HI.X.SX32 R29, R33.reuse, R2, 0x1, P6 ;  /* 0x00000002211d7211 */ /* 0x040fe200030f0eff */
[----:B------:R-:W-:Y:S01]  /*5260*/  VIADD R33, R33, UR4 ;  /* 0x0000000421217c36 */ /* 0x000fe20008000000 */
[----:B------:R-:W-:-:S02]  /*5270*/  PRMT R37, R27, 0x7773, RZ ;  /* 0x000077731b257816 */ /* 0x000fc400000000ff */
[----:B------:R-:W-:Y:S01]  /*5280*/  ISETP.LT.AND P1, PT, R3, UR5, !P0 ;  /* 0x0000000503007c0c */ /* 0x000fe2000c721270 */
[C---:B-1----:R-:W-:Y:S01]  /*5290*/  VIADD R35, R33.reuse, UR4 ;  /* 0x0000000421237c36 */ /* 0x042fe20008000000 */
[----:B------:R-:W-:Y:S01]  /*52a0*/  IADD3 R24, P6, R33, R0, RZ ;  /* 0x0000000021187210 */ /* 0x000fe20007fde0ff */
[----:B------:R1:W-:Y:S01]  /*52b0*/  @P3 STG.E.U8 desc[UR10][R28.64], R39 ;  /* 0x000000271c003986 */ /* 0x0003e2000c10110a */
[----:B------:R-:W-:Y:S01]  /*52c0*/  VIADD R3, R213, 0x21 ;  /* 0x00000021d5037836 */ /* 0x000fe20000000000 */
[----:B------:R-:W-:Y:S01]  /*52d0*/  ULDC UR5, c[0x0][0x22c] ;  /* 0x00008b0000057ab9 */ /* 0x000fe20000000800 */
[----:B------:R-:W-:Y:S02]  /*52e0*/  LEA.HI.X.SX32 R25, R33, R2, 0x1, P6 ;  /* 0x0000000221197211 */ /* 0x000fe400030f0eff */
[----:B------:R-:W-:Y:S02]  /*52f0*/  IADD3 R26, P6, R35, R0, RZ ;  /* 0x00000000231a7210 */ /* 0x000fe40007fde0ff */
[----:B------:R-:W-:Y:S01]  /*5300*/  ISETP.LT.AND P4, PT, R3, UR5, !P0 ;  /* 0x0000000503007c0c */ /* 0x000fe2000c781270 */
[----:B------:R2:W-:Y:S01]  /*5310*/  @P2 STG.E.U8 desc[UR10][R24.64], R37 ;  /* 0x0000002518002986 */ /* 0x0005e2000c10110a */
[C---:B------:R-:W-:Y:S01]  /*5320*/  LEA.HI.X.SX32 R27, R35.reuse, R2, 0x1, P6 ;  /* 0x00000002231b7211 */ /* 0x040fe200030f0eff */
[----:B------:R-:W-:Y:S01]  /*5330*/  VIADD R35, R35, UR4 ;  /* 0x0000000423237c36 */ /* 0x000fe20008000000 */
[----:B------:R-:W-:Y:S01]  /*5340*/  PRMT R33, R20, 0x7770, RZ ;  /* 0x0000777014217816 */ /* 0x000fe200000000ff */
[----:B------:R-:W-:Y:S01]  /*5350*/  VIADD R3, R213, 0x22 ;  /* 0x00000022d5037836 */ /* 0x000fe20000000000 */
[----:B------:R-:W-:Y:S01]  /*5360*/  ULDC UR5, c[0x0][0x22c] ;  /* 0x00008b0000057ab9 */ /* 0x000fe20000000800 */
[C---:B0-----:R-:W-:Y:S01]  /*5370*/  VIADD R31, R35.reuse, UR4 ;  /* 0x00000004231f7c36 */ /* 0x041fe20008000000 */
[----:B-1----:R-:W-:Y:S01]  /*5380*/  IADD3 R28, P6, R35, R0, RZ ;  /* 0x00000000231c7210 */ /* 0x002fe20007fde0ff */
[----:B------:R0:W-:Y:S01]  /*5390*/  @P1 STG.E.U8 desc[UR10][R26.64], R33 ;  /* 0x000000211a001986 */ /* 0x0001e2000c10110a */
[----:B------:R-:W-:Y:S01]  /*53a0*/  ISETP.LT.AND P5, PT, R3, UR5, !P0 ;  /* 0x0000000503007c0c */ /* 0x000fe2000c7a1270 */
[----:B------:R-:W-:Y:S01]  /*53b0*/  VIADD R3, R213, 0x23 ;  /* 0x00000023d5037836 */ /* 0x000fe20000000000 */
[----:B------:R-:W-:Y:S01]  /*53c0*/  LEA.HI.X.SX32 R29, R35, R2, 0x1, P6 ;  /* 0x00000002231d7211 */ /* 0x000fe200030f0eff */
[----:B------:R-:W-:Y:S01]  /*53d0*/  ULDC UR5, c[0x0][0x22c] ;  /* 0x00008b0000057ab9 */ /* 0x000fe20000000800 */
[----:B--2---:R-:W-:-:S02]  /*53e0*/  IADD3 R24, P6, R31, R0, RZ ;  /* 0x000000001f187210 */ /* 0x004fc40007fde0ff */
[----:B------:R-:W-:Y:S02]  /*53f0*/  PRMT R35, R20, 0x7771, RZ ;  /* 0x0000777114237816 */ /* 0x000fe400000000ff */
[C---:B------:R-:W-:Y:S01]  /*5400*/  LEA.HI.X.SX32 R25, R31.reuse, R2, 0x1, P6 ;  /* 0x000000021f197211 */ /* 0x040fe200030f0eff */
[----:B------:R-:W-:Y:S01]  /*5410*/  VIADD R31, R31, UR4 ;  /* 0x000000041f1f7c36 */ /* 0x000fe20008000000 */
[----:B------:R-:W-:Y:S01]  /*5420*/  ISETP.LT.AND P3, PT, R3, UR5, !P0 ;  /* 0x0000000503007c0c */ /* 0x000fe2000c761270 */
[----:B------:R1:W-:Y:S01]  /*5430*/  @P4 STG.E.U8 desc[UR10][R28.64], R35 ;  /* 0x000000231c004986 */ /* 0x0003e2000c10110a */
[----:B------:R-:W-:Y:S01]  /*5440*/  PRMT R37, R21, 0x7770, RZ ;  /* 0x0000777015257816 */ /* 0x000fe200000000ff */
[C---:B0-----:R-:W-:Y:S01]  /*5450*/  VIADD R33, R31.reuse, UR4 ;  /* 0x000000041f217c36 */ /* 0x041fe20008000000 */
[----:B------:R-:W-:Y:S01]  /*5460*/  IADD3 R26, P6, R31, R0, RZ ;  /* 0x000000001f1a7210 */ /* 0x000fe20007fde0ff */
[----:B------:R-:W-:Y:S01]  /*5470*/  VIADD R3, R213, 0x24 ;  /* 0x00000024d5037836 */ /* 0x000fe20000000000 */
[----:B------:R-:W-:Y:S01]  /*5480*/  ULDC UR5, c[0x0][0x22c] ;  /* 0x00008b0000057ab9 */ /* 0x000fe20000000800 */
[----:B------:R0:W-:Y:S01]  /*5490*/  @P5 STG.E.U8 desc[UR10][R24.64], R37 ;  /* 0x0000002518005986 */ /* 0x0001e2000c10110a */
[----:B------:R-:W-:-:S02]  /*54a0*/  LEA.HI.X.SX32 R27, R31, R2, 0x1, P6 ;  /* 0x000000021f1b7211 */ /* 0x000fc400030f0eff */
[----:B------:R-:W-:Y:S01]  /*54b0*/  ISETP.LT.AND P2, PT, R3, UR5, !P0 ;  /* 0x0000000503007c0c */ /* 0x000fe2000c741270 */
[----:B------:R-:W-:Y:S01]  /*54c0*/  VIADD R3, R213, 0x25 ;  /* 0x00000025d5037836 */ /* 0x000fe20000000000 */
[----:B------:R-:W-:Y:S01]  /*54d0*/  ULDC UR5, c[0x0][0x22c] ;  /* 0x00008b0000057ab9 */ /* 0x000fe20000000800 */
[----:B-1----:R-:W-:Y:S02]  /*54e0*/  IADD3 R28, P6, R33, R0, RZ ;  /* 0x00000000211c7210 */ /* 0x002fe40007fde0ff */
[----:B------:R-:W-:Y:S02]  /*54f0*/  PRMT R35, R21, 0x7771, RZ ;  /* 0x0000777115237816 */ /* 0x000fe400000000ff */
[C---:B------:R-:W-:Y:S01]  /*5500*/  LEA.HI.X.SX32 R29, R33.reuse, R2, 0x1, P6 ;  /* 0x00000002211d7211 */ /* 0x040fe200030f0eff */
[----:B------:R-:W-:Y:S01]  /*5510*/  VIADD R33, R33, UR4 ;  /* 0x0000000421217c36 */ /* 0x000fe20008000000 */
[----:B------:R-:W-:Y:S01]  /*5520*/  ISETP.LT.AND P1, PT, R3, UR5, !P0 ;  /* 0x0000000503007c0c */ /* 0x000fe2000c721270 */
[----:B------:R1:W-:Y:S01]  /*5530*/  @P3 STG.E.U8 desc[UR10][R26.64], R35 ;  /* 0x000000231a003986 */ /* 0x0003e2000c10110a */
[----:B0-----:R-:W-:Y:S01]  /*5540*/  PRMT R37, R22, 0x7770, RZ ;  /* 0x0000777016257816 */ /* 0x001fe200000000ff */
[C---:B------:R-:W-:Y:S01]  /*5550*/  VIADD R31, R33.reuse, UR4 ;  /* 0x00000004211f7c36 */ /* 0x040fe20008000000 */
        /* <DEDUP_REMOVED lines=8> */
[C---:B-1----:R-:W-:Y:S02]  /*55e0*/  IADD3 R26, P6, R31.reuse, R0, RZ ;  /* 0x000000001f1a7210 */ /* 0x042fe40007fde0ff */
        /* <DEDUP_REMOVED lines=44> */
[----:B------:R-:W-:Y:S02]  /*58b0*/  IADD3 R20, P6, R33, R0, RZ ;  /* 0x0000000021147210 */ /* 0x000fe40007fde0ff */
[----:B------:R-:W-:Y:S01]  /*58c0*/  ISETP.LT.AND P5, PT, R3, UR5, !P0 ;  /* 0x0000000503007c0c */ /* 0x000fe2000c7a1270 */
[----:B------:R-:W-:Y:S01]  /*58d0*/  VIADD R3, R213, 0x2d ;  /* 0x0000002dd5037836 */ /* 0x000fe20000000000 */
[----:B-1----:R-:W-:Y:S01]  /*58e0*/  PRMT R35, R21, 0x7773, RZ ;  /* 0x0000777315237816 */ /* 0x002fe200000000ff */
[----:B------:R-:W-:Y:S01]  /*58f0*/  ULDC UR5, c[0x0][0x22c] ;  /* 0x00008b0000057ab9 */ /* 0x000fe20000000800 */
        /* <DEDUP_REMOVED lines=19> */
[----:B------:R-:W-:Y:S01]  /*5a30*/  VIADD R3, R213, 0x30 ;  /* 0x00000030d5037836 */ /* 0x000fe20000000000 */
[----:B------:R-:W-:Y:S01]  /*5a40*/  PRMT R35, R23, 0x7772, RZ ;  /* 0x0000777217237816 */ /* 0x000fe200000000ff */
[C---:B0-----:R-:W-:Y:S01]  /*5a50*/  VIADD R31, R29.reuse, UR4 ;  /* 0x000000041d1f7c36 */ /* 0x041fe20008000000 */
[----:B------:R-:W-:Y:S01]  /*5a60*/  IADD3 R20, P6, R29, R0, RZ ;  /* 0x000000001d147210 */ /* 0x000fe20007fde0ff */
[----:B------:R-:W-:Y:S01]  /*5a70*/  ULDC UR5, c[0x0][0x22c] ;  /* 0x00008b0000057ab9 */ /* 0x000fe20000000800 */
[----:B------:R-:W-:Y:S01]  /*5a80*/  PRMT R33, R23, 0x7773, RZ ;  /* 0x0000777317217816 */ /* 0x000fe200000000ff */
[----:B------:R0:W-:Y:S01]  /*5a90*/  @P3 STG.E.U8 desc[UR10][R26.64], R37 ;  /* 0x000000251a003986 */ /* 0x0001e2000c10110a */
[----:B------:R-:W-:-:S02]  /*5aa0*/  LEA.HI.X.SX32 R21, R29, R2, 0x1, P6 ;  /* 0x000000021d157211 */ /* 0x000fc400030f0eff */
[----:B------:R-:W-:Y:S01]  /*5ab0*/  IADD3 R22, P6, R31, R0, RZ ;  /* 0x000000001f167210 */ /* 0x000fe20007fde0ff */
[----:B------:R1:W-:Y:S01]  /*5ac0*/  @P2 STG.E.U8 desc[UR10][R24.64], R35 ;  /* 0x0000002318002986 */ /* 0x0003e2000c10110a */
[----:B------:R-:W-:Y:S01]  /*5ad0*/  ISETP.LT.AND P4, PT, R3, UR5, !P0 ;  /* 0x0000000503007c0c */ /* 0x000fe2000c781270 */
[----:B------:R-:W-:Y:S01]  /*5ae0*/  VIADD R3, R213, 0x31 ;  /* 0x00000031d5037836 */ /* 0x000fe20000000000 */
[C---:B------:R-:W-:Y:S01]  /*5af0*/  LEA.HI.X.SX32 R23, R31.reuse, R2, 0x1, P6 ;  /* 0x000000021f177211 */ /* 0x040fe200030f0eff */
[----:B------:R-:W-:Y:S01]  /*5b00*/  VIADD R31, R31, UR4 ;  /* 0x000000041f1f7c36 */ /* 0x000fe20008000000 */
[----:B------:R-:W-:Y:S01]  /*5b10*/  ULDC UR5, c[0x0][0x22c] ;  /* 0x00008b0000057ab9 */ /* 0x000fe20000000800 */
[----:B------:R2:W-:Y:S01]  /*5b20*/  @P1 STG.E.U8 desc[UR10][R20.64], R33 ;  /* 0x0000002114001986 */ /* 0x0005e2000c10110a */
[----:B------:R-:W-:Y:S01]  /*5b30*/  ISETP.LT.AND P5, PT, R3, UR5, !P0 ;  /* 0x0000000503007c0c */ /* 0x000fe2000c7a1270 */
[----:B0-----:R-:W-:Y:S01]  /*5b40*/  VIADD R27, R31, UR4 ;  /* 0x000000041f1b7c36 */ /* 0x001fe20008000000 */
[----:B------:R-:W-:Y:S01]  /*5b50*/  PRMT R29, R12, 0x7770, RZ ;  /* 0x000077700c1d7816 */ /* 0x000fe200000000ff */
[----:B------:R-:W-:Y:S01]  /*5b60*/  VIADD R3, R213, 0x32 ;  /* 0x00000032d5037836 */ /* 0x000fe20000000000 */
[----:B------:R-:W-:Y:S01]  /*5b70*/  ULDC UR5, c[0x0][0x22c] ;  /* 0x00008b0000057ab9 */ /* 0x000fe20000000800 */
[----:B-1----:R-:W-:-:S02]  /*5b80*/  IADD3 R24, P6, R31, R0, RZ ;  /* 0x000000001f187210 */ /* 0x002fc40007fde0ff */
[----:B------:R0:W-:Y:S01]  /*5b90*/  @P4 STG.E.U8 desc[UR10][R22.64], R29 ;  /* 0x0000001d16004986 */ /* 0x0001e2000c10110a */
[----:B------:R-:W-:Y:S01]  /*5ba0*/  ISETP.LT.AND P3, PT, R3, UR5, !P0 ;  /* 0x0000000503007c0c */ /* 0x000fe2000c761270 */
[----:B------:R-:W-:Y:S01]  /*5bb0*/  VIADD R3, R213, 0x33 ;  /* 0x00000033d5037836 */ /* 0x000fe20000000000 */
[----:B------:R-:W-:Y:S01]  /*5bc0*/  LEA.HI.X.SX32 R25, R31, R2, 0x1, P6 ;  /* 0x000000021f197211 */ /* 0x000fe200030f0eff */
[----:B------:R-:W-:Y:S01]  /*5bd0*/  ULDC UR5, c[0x0][0x22c] ;  /* 0x00008b0000057ab9 */ /* 0x000fe20000000800 */
[C---:B--2---:R-:W-:Y:S02]  /*5be0*/  IADD3 R20, P6, R27.reuse, R0, RZ ;  /* 0x000000001b147210 */ /* 0x044fe40007fde0ff */
        /* <DEDUP_REMOVED lines=118> */
[----:B------:R-:W-:Y:S01]  /*6350*/  ULDC UR5, c[0x0][0x22c] ;  /* 0x00008b0000057ab9 */ /* 0x000fe20000000800 */
[----:B------:R-:W-:Y:S01]  /*6360*/  VIADD R3, R213, 0x42 ;  /* 0x00000042d5037836 */ /* 0x000fe20000000000 */
[----:B---3--:R-:W-:-:S02]  /*6370*/  PRMT R25, R8, 0x7770, RZ ;  /* 0x0000777008197816 */ /* 0x008fc400000000ff */
[----:B-1----:R-:W-:Y:S02]  /*6380*/  IADD3 R20, P6, R27, R0, RZ ;  /* 0x000000001b147210 */ /* 0x002fe40007fde0ff */
[----:B------:R-:W-:Y:S01]  /*6390*/  ISETP.LT.AND P2, PT, R3, UR5, !P0 ;  /* 0x0000000503007c0c */ /* 0x000fe2000c741270 */
[----:B------:R-:W-:Y:S01]  /*63a0*/  VIADD R3, R213, 0x43 ;  /* 0x00000043d5037836 */ /* 0x000fe20000000000 */
[----:B------:R-:W-:Y:S01]  /*63b0*/  LEA.HI.X.SX32 R21, R27, R2, 0x1, P6 ;  /* 0x000000021b157211 */ /* 0x000fe200030f0eff */
[----:B------:R-:W-:Y:S01]  /*63c0*/  ULDC UR5, c[0x0][0x22c] ;  /* 0x00008b0000057ab9 */ /* 0x000fe20000000800 */
[C---:B--2---:R-:W-:Y:S01]  /*63d0*/  IADD3 R12, P6, R23.reuse, R0, RZ ;  /* 0x00000000170c7210 */ /* 0x044fe20007fde0ff */
[----:B------:R0:W-:Y:S01]  /*63e0*/  @P5 STG.E.U8 desc[UR10][R14.64], R25 ;  /* 0x000000190e005986 */ /* 0x0001e2000c10110a */
[----:B------:R-:W-:Y:S02]  /*63f0*/  PRMT R27, R8, 0x7771, RZ ;  /* 0x00007771081b7816 */ /* 0x000fe400000000ff */
[C---:B------:R-:W-:Y:S01]  /*6400*/  LEA.HI.X.SX32 R13, R23.reuse, R2, 0x1, P6 ;  /* 0x00000002170d7211 */ /* 0x040fe200030f0eff */
[----:B------:R-:W-:Y:S01]  /*6410*/  VIADD R23, R23, UR4 ;  /* 0x0000000417177c36 */ /* 0x000fe20008000000 */
[----:B------:R-:W-:Y:S01]  /*6420*/  ISETP.LT.AND P1, PT, R3, UR5, !P0 ;  /* 0x0000000503007c0c */ /* 0x000fe2000c721270 */
[----:B------:R-:W-:Y:S01]  /*6430*/  VIADD R3, R213, 0x44 ;  /* 0x00000044d5037836 */ /* 0x000fe20000000000 */
[----:B------:R1:W-:Y:S01]  /*6440*/  @P3 STG.E.U8 desc[UR10][R20.64], R27 ;  /* 0x0000001b14003986 */ /* 0x0003e2000c10110a */
[----:B------:R-:W-:Y:S01]  /*6450*/  ULDC UR5, c[0x0][0x22c] ;  /* 0x00008b0000057ab9 */ /* 0x000fe20000000800 */
[----:B------:R-:W-:-:S02]  /*6460*/  PRMT R29, R9, 0x7770, RZ ;  /* 0x00007770091d7816 */ /* 0x000fc400000000ff */
[----:B------:R-:W-:Y:S01]  /*6470*/  ISETP.LT.AND P4, PT, R3, UR5, !P0 ;  /* 0x0000000503007c0c */ /* 0x000fe2000c781270 */
[C---:B0-----:R-:W-:Y:S01]  /*6480*/  VIADD R25, R23.reuse, UR4 ;  /* 0x0000000417197c36 */ /* 0x041fe20008000000 */
[----:B------:R-:W-:Y:S01]  /*6490*/  IADD3 R14, P6, R23, R0, RZ ;  /* 0x00000000170e7210 */ /* 0x000fe20007fde0ff */
[----:B------:R-:W-:Y:S01]  /*64a0*/  VIADD R3, R213, 0x45 ;  /* 0x00000045d5037836 */ /* 0x000fe20000000000 */
[----:B------:R-:W-:Y:S01]  /*64b0*/  ULDC UR5, c[0x0][0x22c] ;  /* 0x00008b0000057ab9 */ /* 0x000fe20000000800 */
[----:B------:R0:W-:Y:S01]  /*64c0*/  @P2 STG.E.U8 desc[UR10][R12.64], R29 ;  /* 0x0000001d0c002986 */ /* 0x0001e2000c10110a */
[----:B------:R-:W-:Y:S02]  /*64d0*/  LEA.HI.X.SX32 R15, R23, R2, 0x1, P6 ;  /* 0x00000002170f7211 */ /* 0x000fe400030f0eff */
[----:B-1----:R-:W-:Y:S02]  /*64e0*/  IADD3 R20, P6, R25, R0, RZ ;  /* 0x0000000019147210 */ /* 0x002fe40007fde0ff */
[----:B------:R-:W-:Y:S01]  /*64f0*/  ISETP.LT.AND P5, PT, R3, UR5, !P0 ;  /* 0x0000000503007c0c */ /* 0x000fe2000c7a1270 */
[----:B------:R-:W-:Y:S01]  /*6500*/  VIADD R3, R213, 0x46 ;  /* 0x00000046d5037836 */ /* 0x000fe20000000000 */
[C---:B------:R-:W-:Y:S01]  /*6510*/  LEA.HI.X.SX32 R21, R25.reuse, R2, 0x1, P6 ;  /* 0x0000000219157211 */ /* 0x040fe200030f0eff */
[----:B------:R-:W-:Y:S01]  /*6520*/  VIADD R25, R25, UR4 ;  /* 0x0000000419197c36 */ /* 0x000fe20008000000 */
[----:B------:R-:W-:Y:S01]  /*6530*/  PRMT R27, R9, 0x7771, RZ ;  /* 0x00007771091b7816 */ /* 0x000fe200000000ff */
[----:B------:R-:W-:-:S02]  /*6540*/  ULDC UR5, c[0x0][0x22c] ;  /* 0x00008b0000057ab9 */ /* 0x000fc40000000800 */
[C---:B------:R-:W-:Y:S01]  /*6550*/  VIADD R23, R25.reuse, UR4 ;  /* 0x0000000419177c36 */ /* 0x040fe20008000000 */
[----:B0-----:R-:W-:Y:S01]  /*6560*/  IADD3 R12, P6, R25, R0, RZ ;  /* 0x00000000190c7210 */ /* 0x001fe20007fde0ff */
[----:B------:R0:W-:Y:S01]  /*6570*/  @P1 STG.E.U8 desc[UR10][R14.64], R27 ;  /* 0x0000001b0e001986 */ /* 0x0001e2000c10110a */
[----:B------:R-:W-:Y:S01]  /*6580*/  ISETP.LT.AND P3, PT, R3, UR5, !P0 ;  /* 0x0000000503007c0c */ /* 0x000fe2000c761270 */
[----:B------:R-:W-:Y:S01]  /*6590*/  VIADD R3, R213, 0x47 ;  /* 0x00000047d5037836 */ /* 0x000fe20000000000 */
[----:B------:R-:W-:Y:S01]  /*65a0*/  LEA.HI.X.SX32 R13, R25, R2, 0x1, P6 ;  /* 0x00000002190d7211 */ /* 0x000fe200030f0eff */
[----:B------:R-:W-:Y:S01]  /*65b0*/  ULDC UR5, c[0x0][0x22c] ;  /* 0x00008b0000057ab9 */ /* 0x000fe20000000800 */
[----:B------:R-:W-:Y:S02]  /*65c0*/  PRMT R29, R10, 0x7770, RZ ;  /* 0x000077700a1d7816 */ /* 0x000fe400000000ff */
[----:B------:R-:W-:Y:S01]  /*65d0*/  ISETP.LT.AND P2, PT, R3, UR5, !P0 ;  /* 0x0000000503007c0c */ /* 0x000fe2000c741270 */
[----:B------:R-:W-:Y:S01]  /*65e0*/  VIADD R3, R213, 0x48 ;  /* 0x00000048d5037836 */ /* 0x000fe20000000000 */
[----:B------:R-:W-:Y:S01]  /*65f0*/  ULDC UR5, c[0x0][0x22c] ;  /* 0x00008b0000057ab9 */ /* 0x000fe20000000800 */
[----:B------:R1:W-:Y:S01]  /*6600*/  @P4 STG.E.U8 desc[UR10][R20.64], R29 ;  /* 0x0000001d14004986 */ /* 0x0003e2000c10110a */
[----:B0-----:R-:W-:-:S02]  /*6610*/  IADD3 R14, P6, R23, R0, RZ ;  /* 0x00000000170e7210 */ /* 0x001fc40007fde0ff */
[----:B------:R-:W-:Y:S02]  /*6620*/  PRMT R27, R10, 0x7771, RZ ;  /* 0x000077710a1b7816 */ /* 0x000fe400000000ff */
[C---:B------:R-:W-:Y:S01]  /*6630*/  LEA.HI.X.SX32 R15, R23.reuse, R2, 0x1, P6 ;  /* 0x00000002170f7211 */ /* 0x040fe200030f0eff */
[----:B------:R-:W-:Y:S01]  /*6640*/  VIADD R23, R23, UR4 ;  /* 0x0000000417177c36 */ /* 0x000fe20008000000 */
[----:B------:R-:W-:Y:S01]  /*6650*/  ISETP.LT.AND P1, PT, R3, UR5, !P0 ;  /* 0x0000000503007c0c */ /* 0x000fe2000c721270 */
[----:B------:R-:W-:Y:S01]  /*6660*/  VIADD R3, R213, 0x49 ;  /* 0x00000049d5037836 */ /* 0x000fe20000000000 */
[----:B------:R0:W-:Y:S01]  /*6670*/  @P5 STG.E.U8 desc[UR10][R12.64], R27 ;  /* 0x0000001b0c005986 */ /* 0x0001e2000c10110a */
[C---:B------:R-:W-:Y:S01]  /*6680*/  VIADD R25, R23.reuse, UR4 ;  /* 0x0000000417197c36 */ /* 0x040fe20008000000 */
[----:B-1----:R-:W-:Y:S01]  /*6690*/  IADD3 R20, P6, R23, R0, RZ ;  /* 0x0000000017147210 */ /* 0x002fe20007fde0ff */
[----:B------:R-:W-:Y:S01]  /*66a0*/  ULDC UR5, c[0x0][0x22c] ;  /* 0x00008b0000057ab9 */ /* 0x000fe20000000800 */
[----:B------:R-:W-:-:S02]  /*66b0*/  PRMT R29, R11, 0x7770, RZ ;  /* 0x000077700b1d7816 */ /* 0x000fc400000000ff */
[----:B------:R-:W-:Y:S02]  /*66c0*/  LEA.HI.X.SX32 R21, R23, R2, 0x1, P6 ;  /* 0x0000000217157211 */ /* 0x000fe400030f0eff */
[----:B------:R-:W-:Y:S01]  /*66d0*/  ISETP.LT.AND P4, PT, R3, UR5, !P0 ;  /* 0x0000000503007c0c */ /* 0x000fe2000c781270 */
[----:B------:R-:W-:Y:S01]  /*66e0*/  VIADD R3, R213, 0x4a ;  /* 0x0000004ad5037836 */ /* 0x000fe20000000000 */
[----:B------:R-:W-:Y:S01]  /*66f0*/  ULDC UR5, c[0x0][0x22c] ;  /* 0x00008b0000057ab9 */ /* 0x000fe20000000800 */
[----:B------:R1:W-:Y:S01]  /*6700*/  @P3 STG.E.U8 desc[UR10][R14.64], R29 ;  /* 0x0000001d0e003986 */ /* 0x0003e2000c10110a */
[----:B0-----:R-:W-:Y:S02]  /*6710*/  IADD3 R12, P6, R25, R0, RZ ;  /* 0x00000000190c7210 */ /* 0x001fe40007fde0ff */
[----:B------:R-:W-:Y:S01]  /*6720*/  ISETP.LT.AND P5, PT, R3, UR5, !P0 ;  /* 0x0000000503007c0c */ /* 0x000fe2000c7a1270 */
[----:B------:R-:W-:Y:S01]  /*6730*/  VIADD R3, R213, 0x4b ;  /* 0x0000004bd5037836 */ /* 0x000fe20000000000 */
[C---:B------:R-:W-:Y:S01]  /*6740*/  LEA.HI.X.SX32 R13, R25.reuse, R2, 0x1, P6 ;  /* 0x00000002190d7211 */ /* 0x040fe200030f0eff */
[----:B------:R-:W-:Y:S01]  /*6750*/  VIADD R25, R25, UR4 ;  /* 0x0000000419197c36 */ /* 0x000fe20008000000 */
[----:B------:R-:W-:Y:S01]  /*6760*/  PRMT R27, R11, 0x7771, RZ ;  /* 0x000077710b1b7816 */ /* 0x000fe200000000ff */
[----:B------:R-:W-:-:S02]  /*6770*/  ULDC UR5, c[0x0][0x22c] ;  /* 0x00008b0000057ab9 */ /* 0x000fc40000000800 */
[----:B------:R-:W-:Y:S01]  /*6780*/  VIADD R23, R25, UR4 ;  /* 0x0000000419177c36 */ /* 0x000fe20008000000 */
[----:B------:R-:W-:Y:S01]  /*6790*/  ISETP.LT.AND P3, PT, R3, UR5, !P0 ;  /* 0x0000000503007c0c */ /* 0x000fe2000c761270 */
[----:B------:R0:W-:Y:S01]  /*67a0*/  @P2 STG.E.U8 desc[UR10][R20.64], R27 ;  /* 0x0000001b14002986 */ /* 0x0001e2000c10110a */
[----:B-1----:R-:W-:Y:S01]  /*67b0*/  IADD3 R14, P6, R25, R0, RZ ;  /* 0x00000000190e7210 */ /* 0x002fe20007fde0ff */
[----:B------:R-:W-:Y:S01]  /*67c0*/  VIADD R3, R213, 0x4c ;  /* 0x0000004cd5037836 */ /* 0x000fe20000000000 */
[----:B------:R-:W-:Y:S01]  /*67d0*/  ULDC UR5, c[0x0][0x22c] ;  /* 0x00008b0000057ab9 */ /* 0x000fe20000000800 */
[----:B------:R-:W-:Y:S02]  /*67e0*/  PRMT R29, R8, 0x7772, RZ ;  /* 0x00007772081d7816 */ /* 0x000fe400000000ff */
[----:B------:R-:W-:Y:S02]  /*67f0*/  LEA.HI.X.SX32 R15, R25, R2, 0x1, P6 ;  /* 0x00000002190f7211 */ /* 0x000fe400030f0eff */
[----:B------:R-:W-:Y:S01]  /*6800*/  ISETP.LT.AND P2, PT, R3, UR5, !P0 ;  /* 0x0000000503007c0c */ /* 0x000fe2000c741270 */
[----:B------:R-:W-:Y:S01]  /*6810*/  VIADD R3, R213, 0x4d ;  /* 0x0000004dd5037836 */ /* 0x000fe20000000000 */
[----:B------:R1:W-:Y:S01]  /*6820*/  @P1 STG.E.U8 desc[UR10][R12.64], R29 ;  /* 0x0000001d0c001986 */ /* 0x0003e2000c10110a */
[----:B------:R-:W-:Y:S01]  /*6830*/  ULDC UR5, c[0x0][0x22c] ;  /* 0x00008b0000057ab9 */ /* 0x000fe20000000800 */
[----:B0-----:R-:W-:-:S02]  /*6840*/  IADD3 R20, P6, R23, R0, RZ ;  /* 0x0000000017147210 */ /* 0x001fc40007fde0ff */
[----:B------:R-:W-:Y:S01]  /*6850*/  ISETP.LT.AND P1, PT, R3, UR5, !P0 ;  /* 0x0000000503007c0c */ /* 0x000fe2000c721270 */
[----:B------:R-:W-:Y:S01]  /*6860*/  VIADD R3, R213, 0x4e ;  /* 0x0000004ed5037836 */ /* 0x000fe20000000000 */
[C---:B------:R-:W-:Y:S01]  /*6870*/  LEA.HI.X.SX32 R21, R23.reuse, R2, 0x1, P6 ;  /* 0x0000000217157211 */ /* 0x040fe200030f0eff */
[----:B------:R-:W-:Y:S01]  /*6880*/  VIADD R23, R23, UR4 ;  /* 0x0000000417177c36 */ /* 0x000fe20008000000 */
[----:B------:R-:W-:Y:S01]  /*6890*/  PRMT R27, R8, 0x7773, RZ ;  /* 0x00007773081b7816 */ /* 0x000fe200000000ff */
[----:B------:R-:W-:Y:S02]  /*68a0*/  ULDC UR5, c[0x0][0x22c] ;  /* 0x00008b0000057ab9 */ /* 0x000fe40000000800 */
[C---:B------:R-:W-:Y:S01]  /*68b0*/  VIADD R25, R23.reuse, UR4 ;  /* 0x0000000417197c36 */ /* 0x040fe20008000000 */
[----:B-1----:R-:W-:Y:S01]  /*68c0*/  IADD3 R12, P6, R23, R0, RZ ;  /* 0x00000000170c7210 */ /* 0x002fe20007fde0ff */
[----:B------:R0:W-:Y:S01]  /*68d0*/  @P4 STG.E.U8 desc[UR10][R14.64], R27 ;  /* 0x0000001b0e004986 */ /* 0x0001e2000c10110a */
[----:B------:R-:W-:-:S02]  /*68e0*/  PRMT R29, R9, 0x7772, RZ ;  /* 0x00007772091d7816 */ /* 0x000fc400000000ff */
[----:B------:R-:W-:Y:S02]  /*68f0*/  LEA.HI.X.SX32 R13, R23, R2, 0x1, P6 ;  /* 0x00000002170d7211 */ /* 0x000fe400030f0eff */
[----:B------:R-:W-:Y:S01]  /*6900*/  IADD3 R8, P6, R25, R0, RZ ;  /* 0x0000000019087210 */ /* 0x000fe20007fde0ff */
[----:B------:R1:W-:Y:S01]  /*6910*/  @P5 STG.E.U8 desc[UR10][R20.64], R29 ;  /* 0x0000001d14005986 */ /* 0x0003e2000c10110a */
[----:B------:R-:W-:Y:S01]  /*6920*/  ISETP.LT.AND P4, PT, R3, UR5, !P0 ;  /* 0x0000000503007c0c */ /* 0x000fe2000c781270 */
[----:B------:R-:W-:Y:S01]  /*6930*/  VIADD R3, R213, 0x4f ;  /* 0x0000004fd5037836 */ /* 0x000fe20000000000 */
[----:B------:R-:W-:Y:S01]  /*6940*/  ULDC UR5, c[0x0][0x22c] ;  /* 0x00008b0000057ab9 */ /* 0x000fe20000000800 */
[C---:B------:R-:W-:Y:S02]  /*6950*/  PRMT R23, R10.reuse, 0x7772, RZ ;  /* 0x000077720a177816 */ /* 0x040fe400000000ff */
[----:B0-----:R-:W-:Y:S02]  /*6960*/  PRMT R27, R9, 0x7773, RZ ;  /* 0x00007773091b7816 */ /* 0x001fe400000000ff */
[C---:B------:R-:W-:Y:S01]  /*6970*/  LEA.HI.X.SX32 R9, R25.reuse, R2, 0x1, P6 ;  /* 0x0000000219097211 */ /* 0x040fe200030f0eff */
[----:B------:R-:W-:Y:S01]  /*6980*/  VIADD R25, R25, UR4 ;  /* 0x0000000419197c36 */ /* 0x000fe20008000000 */
[----:B------:R-:W-:Y:S01]  /*6990*/  ISETP.LT.AND P5, PT, R3, UR5, !P0 ;  /* 0x0000000503007c0c */ /* 0x000fe2000c7a1270 */
[----:B------:R-:W-:Y:S01]  /*69a0*/  VIADD R3, R213, 0x50 ;  /* 0x00000050d5037836 */ /* 0x000fe20000000000 */
[----:B------:R-:W-:Y:S01]  /*69b0*/  ULDC UR5, c[0x0][0x22c] ;  /* 0x00008b0000057ab9 */ /* 0x000fe20000000800 */
[C---:B-1----:R-:W-:Y:S01]  /*69c0*/  VIADD R21, R25.reuse, UR4 ;  /* 0x0000000419157c36 */ /* 0x042fe20008000000 */
[----:B------:R-:W-:Y:S01]  /*69d0*/  IADD3 R14, P6, R25, R0, RZ ;  /* 0x00000000190e7210 */ /* 0x000fe20007fde0ff */
[----:B------:R0:W-:Y:S01]  /*69e0*/  @P3 STG.E.U8 desc[UR10][R12.64], R27 ;  /* 0x0000001b0c003986 */ /* 0x0001e2000c10110a */
[----:B------:R-:W-:Y:S01]  /*69f0*/  ISETP.LT.AND P3, PT, R3, UR5, !P0 ;  /* 0x0000000503007c0c */ /* 0x000fe2000c761270 */
[----:B------:R-:W-:Y:S01]  /*6a00*/  VIADD R3, R213, 0x51 ;  /* 0x00000051d5037836 */ /* 0x000fe20000000000 */
[----:B------:R-:W-:Y:S01]  /*6a10*/  LEA.HI.X.SX32 R15, R25, R2, 0x1, P6 ;  /* 0x00000002190f7211 */ /* 0x000fe200030f0eff */
[----:B------:R-:W-:Y:S01]  /*6a20*/  ULDC UR5, c[0x0][0x22c] ;  /* 0x00008b0000057ab9 */ /* 0x000fe20000000800 */
[----:B------:R1:W-:Y:S01]  /*6a30*/  @P2 STG.E.U8 desc[UR10][R8.64], R23 ;  /* 0x0000001708002986 */ /* 0x0003e2000c10110a */
[----:B------:R-:W-:-:S02]  /*6a40*/  PRMT R29, R10, 0x7773, RZ ;  /* 0x000077730a1d7816 */ /* 0x000fc400000000ff */
[----:B------:R-:W-:Y:S01]  /*6a50*/  ISETP.LT.AND P2, PT, R3, UR5, !P0 ;  /* 0x0000000503007c0c */ /* 0x000fe2000c741270 */
[----:B------:R-:W-:Y:S01]  /*6a60*/  VIADD R3, R213, 0x52 ;  /* 0x00000052d5037836 */ /* 0x000fe20000000000 */
[----:B------:R-:W-:Y:S01]  /*6a70*/  ULDC UR5, c[0x0][0x22c] ;  /* 0x00008b0000057ab9 */ /* 0x000fe20000000800 */
[----:B------:R-:W-:Y:S01]  /*6a80*/  @P1 STG.E.U8 desc[UR10][R14.64], R29 ;  /* 0x0000001d0e001986 */ /* 0x000fe2000c10110a */
[----:B0-----:R-:W-:Y:S02]  /*6a90*/  IADD3 R12, P6, R21, R0, RZ ;  /* 0x00000000150c7210 */ /* 0x001fe40007fde0ff */
[----:B------:R-:W-:Y:S02]  /*6aa0*/  PRMT R27, R11, 0x7772, RZ ;  /* 0x000077720b1b7816 */ /* 0x000fe400000000ff */
        /* <DEDUP_REMOVED lines=12> */
[----:B------:R-:W-:-:S02]  /*6b70*/  IADD3 R10, P6, R23, R0, RZ ;  /* 0x00000000170a7210 */ /* 0x000fc40007fde0ff */
[----:B------:R-:W-:Y:S02]  /*6b80*/  PRMT R25, R11, 0x7773, RZ ;  /* 0x000077730b197816 */ /* 0x000fe400000000ff */
[C---:B------:R-:W-:Y:S01]  /*6b90*/  LEA.HI.X.SX32 R11, R23.reuse, R2, 0x1, P6 ;  /* 0x00000002170b7211 */ /* 0x040fe200030f0eff */
[----:B------:R-:W-:Y:S01]  /*6ba0*/  VIADD R23, R23, UR4 ;  /* 0x0000000417177c36 */ /* 0x000fe20008000000 */
[----:B------:R-:W-:Y:S01]  /*6bb0*/  ISETP.LT.AND P6, PT, R3, UR5, !P0 ;  /* 0x0000000503007c0c */ /* 0x000fe2000c7c1270 */
[----:B------:R0:W-:Y:S01]  /*6bc0*/  @P5 STG.E.U8 desc[UR10][R8.64], R25 ;  /* 0x0000001908005986 */ /* 0x0001e2000c10110a */
[C---:B----4-:R-:W-:Y:S01]  /*6bd0*/  PRMT R27, R16.reuse, 0x7770, RZ ;  /* 0x00007770101b7816 */ /* 0x050fe200000000ff */
[----:B------:R-:W-:Y:S01]  /*6be0*/  VIADD R3, R213, 0x55 ;  /* 0x00000055d5037836 */ /* 0x000fe20000000000 */
[----:B------:R-:W-:Y:S01]  /*6bf0*/  ULDC UR4, c[0x0][0x248] ;  /* 0x0000920000047ab9 */ /* 0x000fe20000000800 */
[----:B------:R-:W-:Y:S01]  /*6c00*/  ULDC UR5, c[0x0][0x22c] ;  /* 0x00008b0000057ab9 */ /* 0x000fe20000000800 */
[C---:B------:R-:W-:Y:S01]  /*6c10*/  VIADD R15, R23.reuse, UR4 ;  /* 0x00000004170f7c36 */ /* 0x040fe20008000000 */
[----:B------:R1:W-:Y:S01]  /*6c20*/  @P3 STG.E.U8 desc[UR10][R10.64], R27 ;  /* 0x0000001b0a003986 */ /* 0x0003e2000c10110a */
[----:B------:R-:W-:Y:S01]  /*6c30*/  IADD3 R12, P3, R23, R0, RZ ;  /* 0x00000000170c7210 */ /* 0x000fe20007f7e0ff */
[----:B------:R-:W-:Y:S01]  /*6c40*/  ULDC UR4, c[0x0][0x22c] ;  /* 0x00008b0000047ab9 */ /* 0x000fe20000000800 */
[----:B------:R-:W-:Y:S01]  /*6c50*/  ISETP.LT.AND P5, PT, R3, UR5, !P0 ;  /* 0x0000000503007c0c */ /* 0x000fe2000c7a1270 */
[----:B------:R-:W-:Y:S01]  /*6c60*/  VIADD R3, R213, 0x56 ;  /* 0x00000056d5037836 */ /* 0x000fe20000000000 */
[----:B------:R-:W-:Y:S01]  /*6c70*/  LEA.HI.X.SX32 R13, R23, R2, 0x1, P3 ;  /* 0x00000002170d7211 */ /* 0x000fe200018f0eff */
[----:B------:R-:W-:Y:S01]  /*6c80*/  ULDC UR5, c[0x0][0x22c] ;  /* 0x00008b0000057ab9 */ /* 0x000fe20000000800 */
[----:B------:R-:W-:-:S02]  /*6c90*/  PRMT R21, R16, 0x7771, RZ ;  /* 0x0000777110157816 */ /* 0x000fc400000000ff */
[----:B0-----:R-:W-:Y:S02]  /*6ca0*/  IADD3 R8, P3, R15, R0, RZ ;  /* 0x000000000f087210 */ /* 0x001fe40007f7e0ff */
[----:B------:R-:W-:Y:S01]  /*6cb0*/  PRMT R23, R17, 0x7770, RZ ;  /* 0x0000777011177816 */ /* 0x000fe200000000ff */
[----:B------:R0:W-:Y:S01]  /*6cc0*/  @P2 STG.E.U8 desc[UR10][R12.64], R21 ;  /* 0x000000150c002986 */ /* 0x0001e2000c10110a */
[----:B------:R-:W-:Y:S01]  /*6cd0*/  ISETP.LT.AND P2, PT, R3, UR4, !P0 ;  /* 0x0000000403007c0c */ /* 0x000fe2000c741270 */
[----:B------:R-:W-:Y:S01]  /*6ce0*/  ULDC UR4, c[0x0][0x248] ;  /* 0x0000920000047ab9 */ /* 0x000fe20000000800 */
[C---:B------:R-:W-:Y:S01]  /*6cf0*/  LEA.HI.X.SX32 R9, R15.reuse, R2, 0x1, P3 ;  /* 0x000000020f097211 */ /* 0x040fe200018f0eff */
[----:B------:R-:W-:Y:S01]  /*6d00*/  VIADD R15, R15, UR4 ;  /* 0x000000040f0f7c36 */ /* 0x000fe20008000000 */
[----:B------:R-:W-:Y:S01]  /*6d10*/  ULDC UR4, c[0x0][0x22c] ;  /* 0x00008b0000047ab9 */ /* 0x000fe20000000800 */
[----:B------:R-:W-:Y:S01]  /*6d20*/  VIADD R3, R213, 0x57 ;  /* 0x00000057d5037836 */ /* 0x000fe20000000000 */
[----:B------:R-:W-:Y:S01]  /*6d30*/  PRMT R25, R18, 0x7770, RZ ;  /* 0x0000777012197816 */ /* 0x000fe200000000ff */
[----:B------:R2:W-:Y:S01]  /*6d40*/  @P1 STG.E.U8 desc[UR10][R8.64], R23 ;  /* 0x0000001708001986 */ /* 0x0005e2000c10110a */
[----:B-1----:R-:W-:-:S02]  /*6d50*/  IADD3 R10, P1, R15, R0, RZ ;  /* 0x000000000f0a7210 */ /* 0x002fc40007f3e0ff */
[----:B------:R-:W-:Y:S01]  /*6d60*/  ISETP.LT.AND P3, PT, R3, UR4, !P0 ;  /* 0x0000000403007c0c */ /* 0x000fe2000c761270 */
[----:B------:R-:W-:Y:S01]  /*6d70*/  ULDC UR4, c[0x0][0x248] ;  /* 0x0000920000047ab9 */ /* 0x000fe20000000800 */
[C---:B------:R-:W-:Y:S01]  /*6d80*/  LEA.HI.X.SX32 R11, R15.reuse, R2, 0x1, P1 ;  /* 0x000000020f0b7211 */ /* 0x040fe200008f0eff */
[----:B------:R-:W-:Y:S01]  /*6d90*/  VIADD R15, R15, UR4 ;  /* 0x000000040f0f7c36 */ /* 0x000fe20008000000 */
[----:B0-----:R-:W-:Y:S01]  /*6da0*/  PRMT R21, R17, 0x7771, RZ ;  /* 0x0000777111157816 */ /* 0x001fe200000000ff */
[----:B------:R-:W-:Y:S01]  /*6db0*/  ULDC UR4, c[0x0][0x248] ;  /* 0x0000920000047ab9 */ /* 0x000fe20000000800 */
[----:B------:R-:W-:Y:S02]  /*6dc0*/  VIADD R3, R213, 0x58 ;  /* 0x00000058d5037836 */ /* 0x000fe40000000000 */
[C---:B------:R-:W-:Y:S01]  /*6dd0*/  VIADD R13, R15.reuse, UR4 ;  /* 0x000000040f0d7c36 */ /* 0x040fe20008000000 */
[----:B------:R0:W-:Y:S01]  /*6de0*/  @P4 STG.E.U8 desc[UR10][R10.64], R21 ;  /* 0x000000150a004986 */ /* 0x0001e2000c10110a */
[----:B--2---:R-:W-:Y:S01]  /*6df0*/  IADD3 R8, P4, R15, R0, RZ ;  /* 0x000000000f087210 */ /* 0x004fe20007f9e0ff */
[----:B------:R-:W-:Y:S01]  /*6e00*/  ULDC UR4, c[0x0][0x248] ;  /* 0x0000920000047ab9 */ /* 0x000fe20000000800 */
[----:B------:R-:W-:Y:S01]  /*6e10*/  ISETP.LT.AND P1, PT, R3, UR5, !P0 ;  /* 0x0000000503007c0c */ /* 0x000fe2000c721270 */
[----:B------:R-:W-:Y:S01]  /*6e20*/  VIADD R3, R213, 0x59 ;  /* 0x00000059d5037836 */ /* 0x000fe20000000000 */
[----:B------:R-:W-:Y:S01]  /*6e30*/  LEA.HI.X.SX32 R9, R15, R2, 0x1, P4 ;  /* 0x000000020f097211 */ /* 0x000fe200020f0eff */
[C---:B------:R-:W-:Y:S01]  /*6e40*/  VIADD R15, R13.reuse, UR4 ;  /* 0x000000040d0f7c36 */ /* 0x040fe20008000000 */
[C---:B------:R-:W-:Y:S01]  /*6e50*/  IADD3 R12, P4, R13.reuse, R0, RZ ;  /* 0x000000000d0c7210 */ /* 0x040fe20007f9e0ff */
[----:B------:R-:W-:Y:S01]  /*6e60*/  ULDC UR5, c[0x0][0x22c] ;  /* 0x00008b0000057ab9 */ /* 0x000fe20000000800 */
[----:B------:R-:W-:Y:S01]  /*6e70*/  PRMT R23, R18, 0x7771, RZ ;  /* 0x0000777112177816 */ /* 0x000fe200000000ff */
[----:B------:R1:W-:Y:S01]  /*6e80*/  @P6 STG.E.U8 desc[UR10][R8.64], R25 ;  /* 0x0000001908006986 */ /* 0x0003e2000c10110a */
[----:B------:R-:W-:Y:S01]  /*6e90*/  LEA.HI.X.SX32 R13, R13, R2, 0x1, P4 ;  /* 0x000000020d0d7211 */ /* 0x000fe200020f0eff */
[----:B------:R-:W-:Y:S01]  /*6ea0*/  ULDC UR4, c[0x0][0x248] ;  /* 0x0000920000047ab9 */ /* 0x000fe20000000800 */
[----:B0-----:R-:W-:-:S02]  /*6eb0*/  IADD3 R10, P6, R15, R0, RZ ;  /* 0x000000000f0a7210 */ /* 0x001fc40007fde0ff */
[----:B------:R-:W-:Y:S01]  /*6ec0*/  ISETP.LT.AND P4, PT, R3, UR5, !P0 ;  /* 0x0000000503007c0c */ /* 0x000fe2000c781270 */
[----:B------:R-:W-:Y:S01]  /*6ed0*/  VIADD R3, R213, 0x5a ;  /* 0x0000005ad5037836 */ /* 0x000fe20000000000 */
[C---:B------:R-:W-:Y:S01]  /*6ee0*/  LEA.HI.X.SX32 R11, R15.reuse, R2, 0x1, P6 ;  /* 0x000000020f0b7211 */ /* 0x040fe200030f0eff */
[----:B------:R-:W-:Y:S01]  /*6ef0*/  VIADD R15, R15, UR4 ;  /* 0x000000040f0f7c36 */ /* 0x000fe20008000000 */
[----:B------:R-:W-:Y:S01]  /*6f00*/  PRMT R21, R19, 0x7770, RZ ;  /* 0x0000777013157816 */ /* 0x000fe200000000ff */
[----:B------:R-:W-:Y:S01]  /*6f10*/  ULDC UR5, c[0x0][0x22c] ;  /* 0x00008b0000057ab9 */ /* 0x000fe20000000800 */
[----:B------:R0:W-:Y:S01]  /*6f20*/  @P5 STG.E.U8 desc[UR10][R12.64], R23 ;  /* 0x000000170c005986 */ /* 0x0001e2000c10110a */
[----:B------:R-:W-:Y:S01]  /*6f30*/  ISETP.LT.AND P6, PT, R3, UR5, !P0 ;  /* 0x0000000503007c0c */ /* 0x000fe2000c7c1270 */
[----:B------:R-:W-:Y:S01]  /*6f40*/  VIADD R3, R213, 0x5b ;  /* 0x0000005bd5037836 */ /* 0x000fe20000000000 */
[----:B------:R-:W-:Y:S01]  /*6f50*/  ULDC UR4, c[0x0][0x248] ;  /* 0x0000920000047ab9 */ /* 0x000fe20000000800 */
[----:B------:R2:W-:Y:S01]  /*6f60*/  @P2 STG.E.U8 desc[UR10][R10.64], R21 ;  /* 0x000000150a002986 */ /* 0x0005e2000c10110a */
[----:B-1----:R-:W-:Y:S01]  /*6f70*/  IADD3 R8, P2, R15, R0, RZ ;  /* 0x000000000f087210 */ /* 0x002fe20007f5e0ff */
[----:B------:R-:W-:Y:S01]  /*6f80*/  ULDC UR5, c[0x0][0x22c] ;  /* 0x00008b0000057ab9 */ /* 0x000fe20000000800 */
[----:B-----5:R-:W-:-:S02]  /*6f90*/  PRMT R25, R5, 0x7773, RZ ;  /* 0x0000777305197816 */ /* 0x020fc400000000ff */
[----:B------:R-:W-:Y:S01]  /*6fa0*/  ISETP.LT.AND P5, PT, R3, UR5, !P0 ;  /* 0x0000000503007c0c */ /* 0x000fe2000c7a1270 */
[----:B------:R-:W-:Y:S01]  /*6fb0*/  VIADD R3, R213, 0x5c ;  /* 0x0000005cd5037836 */ /* 0x000fe20000000000 */
[C---:B------:R-:W-:Y:S01]  /*6fc0*/  LEA.HI.X.SX32 R9, R15.reuse, R2, 0x1, P2 ;  /* 0x000000020f097211 */ /* 0x040fe200010f0eff */
[----:B0-----:R-:W-:Y:S01]  /*6fd0*/  VIADD R13, R15, UR4 ;  /* 0x000000040f0d7c36 */ /* 0x001fe20008000000 */
[----:B------:R-:W-:Y:S01]  /*6fe0*/  PRMT R23, R19, 0x7771, RZ ;  /* 0x0000777113177816 */ /* 0x000fe200000000ff */
[----:B------:R-:W-:Y:S01]  /*6ff0*/  ULDC UR4, c[0x0][0x22c] ;  /* 0x00008b0000047ab9 */ /* 0x000fe20000000800 */
[----:B------:R-:W-:Y:S01]  /*7000*/  ULDC UR5, c[0x0][0x22c] ;  /* 0x00008b0000057ab9 */ /* 0x000fe20000000800 */
[----:B--2---:R-:W-:Y:S02]  /*7010*/  PRMT R21, R16, 0x7772, RZ ;  /* 0x0000777210157816 */ /* 0x004fe400000000ff */
[----:B------:R-:W-:Y:S01]  /*7020*/  IADD3 R10, P2, R13, R0, RZ ;  /* 0x000000000d0a7210 */ /* 0x000fe20007f5e0ff */
[----:B------:R0:W-:Y:S01]  /*7030*/  @P3 STG.E.U8 desc[UR10][R8.64], R23 ;  /* 0x0000001708003986 */ /* 0x0001e2000c10110a */
[----:B------:R-:W-:Y:S01]  /*7040*/  ISETP.LT.AND P3, PT, R3, UR4, !P0 ;  /* 0x0000000403007c0c */ /* 0x000fe2000c761270 */
[----:B------:R-:W-:Y:S01]  /*7050*/  ULDC UR4, c[0x0][0x248] ;  /* 0x0000920000047ab9 */ /* 0x000fe20000000800 */
[C---:B------:R-:W-:Y:S01]  /*7060*/  LEA.HI.X.SX32 R11, R13.reuse, R2, 0x1, P2 ;  /* 0x000000020d0b7211 */ /* 0x040fe200010f0eff */
[----:B------:R-:W-:Y:S01]  /*7070*/  VIADD R15, R13, UR4 ;  /* 0x000000040d0f7c36 */ /* 0x000fe20008000000 */
[----:B------:R-:W-:Y:S01]  /*7080*/  ULDC UR4, c[0x0][0x22c] ;  /* 0x00008b0000047ab9 */ /* 0x000fe20000000800 */
[----:B------:R-:W-:-:S02]  /*7090*/  VIADD R3, R213, 0x5d ;  /* 0x0000005dd5037836 */ /* 0x000fc40000000000 */
[----:B------:R1:W-:Y:S01]  /*70a0*/  @P1 STG.E.U8 desc[UR10][R10.64], R21 ;  /* 0x000000150a001986 */ /* 0x0003e2000c10110a */
[----:B------:R-:W-:Y:S02]  /*70b0*/  IADD3 R12, P1, R15, R0, RZ ;  /* 0x000000000f0c7210 */ /* 0x000fe40007f3e0ff */
[----:B------:R-:W-:Y:S01]  /*70c0*/  ISETP.LT.AND P2, PT, R3, UR4, !P0 ;  /* 0x0000000403007c0c */ /* 0x000fe2000c741270 */
[----:B------:R-:W-:Y:S01]  /*70d0*/  ULDC UR4, c[0x0][0x248] ;  /* 0x0000920000047ab9 */ /* 0x000fe20000000800 */
[C---:B------:R-:W-:Y:S01]  /*70e0*/  LEA.HI.X.SX32 R13, R15.reuse, R2, 0x1, P1 ;  /* 0x000000020f0d7211 */ /* 0x040fe200008f0eff */
[----:B------:R-:W-:Y:S01]  /*70f0*/  VIADD R15, R15, UR4 ;  /* 0x000000040f0f7c36 */ /* 0x000fe20008000000 */
[----:B0-----:R-:W-:Y:S01]  /*7100*/  PRMT R23, R16, 0x7773, RZ ;  /* 0x0000777310177816 */ /* 0x001fe200000000ff */
[----:B------:R-:W-:Y:S01]  /*7110*/  ULDC UR4, c[0x0][0x248] ;  /* 0x0000920000047ab9 */ /* 0x000fe20000000800 */
[----:B------:R-:W-:-:S03]  /*7120*/  VIADD R3, R213, 0x5e ;  /* 0x0000005ed5037836 */ /* 0x000fc60000000000 */
[----:B------:R0:W-:Y:S01]  /*7130*/  @P4 STG.E.U8 desc[UR10][R12.64], R23 ;  /* 0x000000170c004986 */ /* 0x0001e2000c10110a */
[C---:B------:R-:W-:Y:S01]  /*7140*/  IADD3 R8, P4, R15.reuse, R0, RZ ;  /* 0x000000000f087210 */ /* 0x040fe20007f9e0ff */
[----:B-1----:R-:W-:Y:S01]  /*7150*/  VIADD R11, R15, UR4 ;  /* 0x000000040f0b7c36 */ /* 0x002fe20008000000 */
[----:B------:R-:W-:Y:S01]  /*7160*/  ULDC UR4, c[0x0][0x248] ;  /* 0x0000920000047ab9 */ /* 0x000fe20000000800 */
[----:B------:R-:W-:Y:S02]  /*7170*/  PRMT R21, R17, 0x7772, RZ ;  /* 0x0000777211157816 */ /* 0x000fe400000000ff */
[----:B------:R-:W-:Y:S01]  /*7180*/  LEA.HI.X.SX32 R9, R15, R2, 0x1, P4 ;  /* 0x000000020f097211 */ /* 0x000fe200020f0eff */
[----:B------:R-:W-:Y:S01]  /*7190*/  VIADD R15, R11, UR4 ;  /* 0x000000040b0f7c36 */ /* 0x000fe20008000000 */
[----:B------:R-:W-:Y:S01]  /*71a0*/  ISETP.LT.AND P1, PT, R3, UR5, !P0 ;  /* 0x0000000503007c0c */ /* 0x000fe2000c721270 */
[----:B------:R-:W-:Y:S01]  /*71b0*/  VIADD R3, R213, 0x5f ;  /* 0x0000005fd5037836 */ /* 0x000fe20000000000 */
[-C--:B------:R-:W-:Y:S01]  /*71c0*/  IADD3 R10, P4, R11, R0.reuse, RZ ;  /* 0x000000000b0a7210 */ /* 0x080fe20007f9e0ff */
[----:B------:R1:W-:Y:S01]  /*71d0*/  @P6 STG.E.U8 desc[UR10][R8.64], R21 ;  /* 0x0000001508006986 */ /* 0x0003e2000c10110a */
[----:B------:R-:W-:Y:S01]  /*71e0*/  ULDC UR5, c[0x0][0x22c] ;  /* 0x00008b0000057ab9 */ /* 0x000fe20000000800 */
[----:B0-----:R-:W-:Y:S01]  /*71f0*/  IADD3 R12, P6, R15, R0, RZ ;  /* 0x000000000f0c7210 */ /* 0x001fe20007fde0ff */
[----:B------:R-:W-:Y:S01]  /*7200*/  ULDC UR4, c[0x0][0x248] ;  /* 0x0000920000047ab9 */ /* 0x000fe20000000800 */
[----:B------:R-:W-:-:S02]  /*7210*/  LEA.HI.X.SX32 R11, R11, R2, 0x1, P4 ;  /* 0x000000020b0b7211 */ /* 0x000fc400020f0eff */
[----:B------:R-:W-:Y:S01]  /*7220*/  ISETP.LT.AND P4, PT, R3, UR5, !P0 ;  /* 0x0000000503007c0c */ /* 0x000fe2000c781270 */
[----:B------:R-:W-:Y:S01]  /*7230*/  VIADD R3, R213, 0x60 ;  /* 0x00000060d5037836 */ /* 0x000fe20000000000 */
[----:B------:R-:W-:Y:S01]  /*7240*/  PRMT R17, R17, 0x7773, RZ ;  /* 0x0000777311117816 */ /* 0x000fe200000000ff */
[----:B------:R-:W-:Y:S01]  /*7250*/  ULDC UR5, c[0x0][0x22c] ;  /* 0x00008b0000057ab9 */ /* 0x000fe20000000800 */
[C---:B------:R-:W-:Y:S01]  /*7260*/  LEA.HI.X.SX32 R13, R15.reuse, R2, 0x1, P6 ;  /* 0x000000020f0d7211 */ /* 0x040fe200030f0eff */
[----:B------:R-:W-:Y:S01]  /*7270*/  VIADD R15, R15, UR4 ;  /* 0x000000040f0f7c36 */ /* 0x000fe20008000000 */
[C---:B------:R-:W-:Y:S01]  /*7280*/  PRMT R23, R18.reuse, 0x7772, RZ ;  /* 0x0000777212177816 */ /* 0x040fe200000000ff */
[----:B------:R0:W-:Y:S01]  /*7290*/  @P5 STG.E.U8 desc[UR10][R10.64], R17 ;  /* 0x000000110a005986 */ /* 0x0001e2000c10110a */
[----:B------:R-:W-:Y:S01]  /*72a0*/  ISETP.LT.AND P6, PT, R3, UR5, !P0 ;  /* 0x0000000503007c0c */ /* 0x000fe2000c7c1270 */
[----:B------:R-:W-:Y:S01]  /*72b0*/  VIADD R3, R213, 0x61 ;  /* 0x00000061d5037836 */ /* 0x000fe20000000000 */
[----:B------:R-:W-:Y:S01]  /*72c0*/  ULDC UR4, c[0x0][0x248] ;  /* 0x0000920000047ab9 */ /* 0x000fe20000000800 */
[----:B------:R2:W-:Y:S01]  /*72d0*/  @P3 STG.E.U8 desc[UR10][R12.64], R23 ;  /* 0x000000170c003986 */ /* 0x0005e2000c10110a */
[----:B-1----:R-:W-:Y:S01]  /*72e0*/  IADD3 R8, P3, R15, R0, RZ ;  /* 0x000000000f087210 */ /* 0x002fe20007f7e0ff */
[----:B------:R-:W-:Y:S01]  /*72f0*/  ULDC UR5, c[0x0][0x22c] ;  /* 0x00008b0000057ab9 */ /* 0x000fe20000000800 */
[----:B------:R-:W-:-:S02]  /*7300*/  PRMT R21, R18, 0x7773, RZ ;  /* 0x0000777312157816 */ /* 0x000fc400000000ff */
[----:B------:R-:W-:Y:S01]  /*7310*/  ISETP.LT.AND P5, PT, R3, UR5, !P0 ;  /* 0x0000000503007c0c */ /* 0x000fe2000c7a1270 */
[----:B------:R-:W-:Y:S01]  /*7320*/  VIADD R3, R213, 0x62 ;  /* 0x00000062d5037836 */ /* 0x000fe20000000000 */
[C---:B------:R-:W-:Y:S01]  /*7330*/  LEA.HI.X.SX32 R9, R15.reuse, R2, 0x1, P3 ;  /* 0x000000020f097211 */ /* 0x040fe200018f0eff */
[----:B0-----:R-:W-:Y:S01]  /*7340*/  VIADD R17, R15, UR4 ;  /* 0x000000040f117c36 */ /* 0x001fe20008000000 */
[----:B------:R-:W-:Y:S01]  /*7350*/  ULDC UR4, c[0x0][0x22c] ;  /* 0x00008b0000047ab9 */ /* 0x000fe20000000800 */
[----:B------:R-:W-:Y:S01]  /*7360*/  PRMT R15, R19, 0x7772, RZ ;  /* 0x00007772130f7816 */ /* 0x000fe200000000ff */
[----:B------:R-:W-:Y:S01]  /*7370*/  ULDC UR5, c[0x0][0x22c] ;  /* 0x00008b0000057ab9 */ /* 0x000fe20000000800 */
[----:B------:R0:W-:Y:S01]  /*7380*/  @P2 STG.E.U8 desc[UR10][R8.64], R21 ;  /* 0x0000001508002986 */ /* 0x0001e2000c10110a */
[----:B------:R-:W-:Y:S02]  /*7390*/  IADD3 R10, P3, R17, R0, RZ ;  /* 0x00000000110a7210 */ /* 0x000fe40007f7e0ff */
        /* <DEDUP_REMOVED lines=8> */
[----:B--2---:R-:W-:-:S02]  /*7420*/  IADD3 R12, P1, R17, R0, RZ ;  /* 0x00000000110c7210 */ /* 0x004fc40007f3e0ff */
[----:B------:R-:W-:Y:S01]  /*7430*/  ISETP.LT.AND P3, PT, R3, UR4, !P0 ;  /* 0x0000000403007c0c */ /* 0x000fe2000c761270 */
[----:B------:R-:W-:Y:S01]  /*7440*/  ULDC UR4, c[0x0][0x248] ;  /* 0x0000920000047ab9 */ /* 0x000fe20000000800 */
[C---:B------:R-:W-:Y:S01]  /*7450*/  LEA.HI.X.SX32 R13, R17.reuse, R2, 0x1, P1 ;  /* 0x00000002110d7211 */ /* 0x040fe200008f0eff */
[----:B------:R-:W-:Y:S01]  /*7460*/  VIADD R17, R17, UR4 ;  /* 0x0000000411117c36 */ /* 0x000fe20008000000 */
[----:B------:R-:W-:Y:S01]  /*7470*/  ULDC UR4, c[0x0][0x248] ;  /* 0x0000920000047ab9 */ /* 0x000fe20000000800 */
[----:B------:R-:W-:Y:S01]  /*7480*/  VIADD R3, R213, 0x64 ;  /* 0x00000064d5037836 */ /* 0x000fe20000000000 */
[C---:B0-----:R-:W-:Y:S01]  /*7490*/  PRMT R21, R4.reuse, 0x7770, RZ ;  /* 0x0000777004157816 */ /* 0x041fe200000000ff */
[----:B------:R0:W-:Y:S01]  /*74a0*/  @P4 STG.E.U8 desc[UR10][R12.64], R19 ;  /* 0x000000130c004986 */ /* 0x0001e2000c10110a */
[C---:B------:R-:W-:Y:S01]  /*74b0*/  IADD3 R8, P4, R17.reuse, R0, RZ ;  /* 0x0000000011087210 */ /* 0x040fe20007f9e0ff */
[----:B-1----:R-:W-:Y:S01]  /*74c0*/  VIADD R11, R17, UR4 ;  /* 0x00000004110b7c36 */ /* 0x002fe20008000000 */
[----:B------:R-:W-:Y:S01]  /*74d0*/  ULDC UR4, c[0x0][0x248] ;  /* 0x0000920000047ab9 */ /* 0x000fe20000000800 */
[----:B------:R-:W-:Y:S01]  /*74e0*/  ISETP.LT.AND P1, PT, R3, UR5, !P0 ;  /* 0x0000000503007c0c */ /* 0x000fe2000c721270 */
[----:B------:R-:W-:Y:S01]  /*74f0*/  VIADD R3, R213, 0x65 ;  /* 0x00000065d5037836 */ /* 0x000fe20000000000 */
[----:B------:R-:W-:Y:S01]  /*7500*/  LEA.HI.X.SX32 R9, R17, R2, 0x1, P4 ;  /* 0x0000000211097211 */ /* 0x000fe200020f0eff */
[C---:B------:R-:W-:Y:S01]  /*7510*/  VIADD R15, R11.reuse, UR4 ;  /* 0x000000040b0f7c36 */ /* 0x040fe20008000000 */
[-C--:B------:R-:W-:Y:S01]  /*7520*/  IADD3 R10, P4, R11, R0.reuse, RZ ;  /* 0x000000000b0a7210 */ /* 0x080fe20007f9e0ff */
[----:B------:R-:W-:Y:S01]  /*7530*/  ULDC UR5, c[0x0][0x22c] ;  /* 0x00008b0000057ab9 */ /* 0x000fe20000000800 */
[----:B------:R-:W-:Y:S01]  /*7540*/  PRMT R17, R4, 0x7771, RZ ;  /* 0x0000777104117816 */ /* 0x000fe200000000ff */
[----:B------:R1:W-:Y:S01]  /*7550*/  @P6 STG.E.U8 desc[UR10][R8.64], R21 ;  /* 0x0000001508006986 */ /* 0x0003e2000c10110a */
[----:B0-----:R-:W-:Y:S01]  /*7560*/  IADD3 R12, P6, R15, R0, RZ ;  /* 0x000000000f0c7210 */ /* 0x001fe20007fde0ff */
[----:B------:R-:W-:Y:S01]  /*7570*/  ULDC UR4, c[0x0][0x248] ;  /* 0x0000920000047ab9 */ /* 0x000fe20000000800 */
[----:B------:R-:W-:-:S02]  /*7580*/  LEA.HI.X.SX32 R11, R11, R2, 0x1, P4 ;  /* 0x000000020b0b7211 */ /* 0x000fc400020f0eff */
        /* <DEDUP_REMOVED lines=14> */
[----:B------:R-:W-:Y:S02]  /*7670*/  LEA.HI.X.SX32 R9, R15, R2, 0x1, P2 ;  /* 0x000000020f097211 */ /* 0x000fe400010f0eff */
[----:B------:R-:W-:Y:S01]  /*7680*/  ISETP.LT.AND P5, PT, R3, UR5, !P0 ;  /* 0x0000000503007c0c */ /* 0x000fe2000c7a1270 */
[----:B0-----:R-:W-:Y:S01]  /*7690*/  VIADD R17, R15, UR4 ;  /* 0x000000040f117c36 */ /* 0x001fe20008000000 */
[----:B------:R-:W-:Y:S01]  /*76a0*/  PRMT R15, R5, 0x7771, RZ ;  /* 0x00007771050f7816 */ /* 0x000fe200000000ff */
[----:B------:R-:W-:Y:S01]  /*76b0*/  VIADD R3, R213, 0x68 ;  /* 0x00000068d5037836 */ /* 0x000fe20000000000 */
[----:B------:R-:W-:Y:S01]  /*76c0*/  ULDC UR4, c[0x0][0x22c] ;  /* 0x00008b0000047ab9 */ /* 0x000fe20000000800 */
[C---:B--2---:R-:W-:Y:S01]  /*76d0*/  PRMT R19, R6.reuse, 0x7770, RZ ;  /* 0x0000777006137816 */ /* 0x044fe200000000ff */
[----:B------:R-:W-:Y:S01]  /*76e0*/  ULDC UR5, c[0x0][0x22c] ;  /* 0x00008b0000057ab9 */ /* 0x000fe20000000800 */
[----:B------:R-:W-:Y:S01]  /*76f0*/  IADD3 R10, P2, R17, R0, RZ ;  /* 0x00000000110a7210 */ /* 0x000fe20007f5e0ff */
        /* <DEDUP_REMOVED lines=9> */
[----:B------:R-:W-:-:S02]  /*7790*/  IADD3 R12, P1, R17, R0, RZ ;  /* 0x00000000110c7210 */ /* 0x000fc40007f3e0ff */
        /* <DEDUP_REMOVED lines=12> */
[----:B------:R-:W-:Y:S02]  /*7860*/  LEA.HI.X.SX32 R9, R17, R2, 0x1, P4 ;  /* 0x0000000211097211 */ /* 0x000fe400020f0eff */
[----:B------:R-:W-:Y:S01]  /*7870*/  ISETP.LT.AND P1, PT, R3, UR5, !P0 ;  /* 0x0000000503007c0c */ /* 0x000fe2000c721270 */
[----:B------:R-:W-:Y:S01]  /*7880*/  VIADD R3, R213, 0x6b ;  /* 0x0000006bd5037836 */ /* 0x000fe20000000000 */
[C---:B------:R-:W-:Y:S01]  /*7890*/  IADD3 R10, P4, R11.reuse, R0, RZ ;  /* 0x000000000b0a7210 */ /* 0x040fe20007f9e0ff */
[----:B------:R1:W-:Y:S01]  /*78a0*/  @P6 STG.E.U8 desc[UR10][R8.64], R19 ;  /* 0x0000001308006986 */ /* 0x0003e2000c10110a */
[C---:B0-----:R-:W-:Y:S01]  /*78b0*/  VIADD R15, R11.reuse, UR4 ;  /* 0x000000040b0f7c36 */ /* 0x041fe20008000000 */
[----:B------:R-:W-:Y:S01]  /*78c0*/  ULDC UR5, c[0x0][0x22c] ;  /* 0x00008b0000057ab9 */ /* 0x000fe20000000800 */
[----:B------:R-:W-:Y:S01]  /*78d0*/  LEA.HI.X.SX32 R11, R11, R2, 0x1, P4 ;  /* 0x000000020b0b7211 */ /* 0x000fe200020f0eff */
[----:B------:R-:W-:Y:S01]  /*78e0*/  ULDC UR4, c[0x0][0x248] ;  /* 0x0000920000047ab9 */ /* 0x000fe20000000800 */
[----:B------:R-:W-:Y:S01]  /*78f0*/  ISETP.LT.AND P4, PT, R3, UR5, !P0 ;  /* 0x0000000503007c0c */ /* 0x000fe2000c781270 */
[----:B------:R-:W-:Y:S01]  /*7900*/  VIADD R3, R213, 0x6c ;  /* 0x0000006cd5037836 */ /* 0x000fe20000000000 */
[----:B------:R-:W-:Y:S01]  /*7910*/  IADD3 R12, P6, R15, R0, RZ ;  /* 0x000000000f0c7210 */ /* 0x000fe20007fde0ff */
[----:B------:R-:W-:Y:S01]  /*7920*/  ULDC UR5, c[0x0][0x22c] ;  /* 0x00008b0000057ab9 */ /* 0x000fe20000000800 */
[----:B------:R-:W-:-:S02]  /*7930*/  PRMT R17, R7, 0x7771, RZ ;  /* 0x0000777107117816 */ /* 0x000fc400000000ff */
[C---:B------:R-:W-:Y:S01]  /*7940*/  LEA.HI.X.SX32 R13, R15.reuse, R2, 0x1, P6 ;  /* 0x000000020f0d7211 */ /* 0x040fe200030f0eff */
[----:B------:R-:W-:Y:S01]  /*7950*/  VIADD R15, R15, UR4 ;  /* 0x000000040f0f7c36 */ /* 0x000fe20008000000 */
[----:B------:R-:W-:Y:S01]  /*7960*/  ISETP.LT.AND P6, PT, R3, UR5, !P0 ;  /* 0x0000000503007c0c */ /* 0x000fe2000c7c1270 */
[----:B------:R0:W-:Y:S01]  /*7970*/  @P5 STG.E.U8 desc[UR10][R10.64], R17 ;  /* 0x000000110a005986 */ /* 0x0001e2000c10110a */
[----:B------:R-:W-:Y:S01]  /*7980*/  VIADD R3, R213, 0x6d ;  /* 0x0000006dd5037836 */ /* 0x000fe20000000000 */
[----:B------:R-:W-:Y:S01]  /*7990*/  ULDC UR4, c[0x0][0x248] ;  /* 0x0000920000047ab9 */ /* 0x000fe20000000800 */
[----:B-1----:R-:W-:Y:S01]  /*79a0*/  IADD3 R8, P5, R15, R0, RZ ;  /* 0x000000000f087210 */ /* 0x002fe20007fbe0ff */
[----:B------:R-:W-:Y:S01]  /*79b0*/  ULDC UR5, c[0x0][0x22c] ;  /* 0x00008b0000057ab9 */ /* 0x000fe20000000800 */
[----:B------:R1:W-:Y:S01]  /*79c0*/  @P3 STG.E.U8 desc[UR10][R12.64], R21 ;  /* 0x000000150c003986 */ /* 0x0003e2000c10110a */
[----:B------:R-:W-:Y:S01]  /*79d0*/  ISETP.LT.AND P3, PT, R3, UR5, !P0 ;  /* 0x0000000503007c0c */ /* 0x000fe2000c761270 */
[----:B------:R-:W-:Y:S01]  /*79e0*/  VIADD R3, R213, 0x6e ;  /* 0x0000006ed5037836 */ /* 0x000fe20000000000 */
[C---:B------:R-:W-:Y:S01]  /*79f0*/  LEA.HI.X.SX32 R9, R15.reuse, R2, 0x1, P5 ;  /* 0x000000020f097211 */ /* 0x040fe200028f0eff */
[----:B------:R-:W-:Y:S01]  /*7a00*/  ULDC UR5, c[0x0][0x22c] ;  /* 0x00008b0000057ab9 */ /* 0x000fe20000000800 */
[----:B------:R-:W-:Y:S01]  /*7a10*/  PRMT R19, R4, 0x7773, RZ ;  /* 0x0000777304137816 */ /* 0x000fe200000000ff */
[----:B0-----:R-:W-:Y:S01]  /*7a20*/  VIADD R17, R15, UR4 ;  /* 0x000000040f117c36 */ /* 0x001fe20008000000 */
[----:B------:R-:W-:Y:S01]  /*7a30*/  ULDC UR4, c[0x0][0x22c] ;  /* 0x00008b0000047ab9 */ /* 0x000fe20000000800 */
[----:B------:R-:W-:-:S02]  /*7a40*/  PRMT R15, R5, 0x7772, RZ ;  /* 0x00007772050f7816 */ /* 0x000fc400000000ff */
[----:B------:R0:W-:Y:S01]  /*7a50*/  @P2 STG.E.U8 desc[UR10][R8.64], R19 ;  /* 0x0000001308002986 */ /* 0x0001e2000c10110a */
[----:B------:R-:W-:Y:S01]  /*7a60*/  ISETP.LT.AND P2, PT, R3, UR4, !P0 ;  /* 0x0000000403007c0c */ /* 0x000fe2000c741270 */
[----:B------:R-:W-:Y:S01]  /*7a70*/  ULDC UR4, c[0x0][0x248] ;  /* 0x0000920000047ab9 */ /* 0x000fe20000000800 */
[----:B------:R-:W-:Y:S01]  /*7a80*/  IADD3 R10, P5, R17, R0, RZ ;  /* 0x00000000110a7210 */ /* 0x000fe20007fbe0ff */
[----:B------:R-:W-:Y:S01]  /*7a90*/  VIADD R3, R213, 0x6f ;  /* 0x0000006fd5037836 */ /* 0x000fe20000000000 */
[----:B-1----:R-:W-:Y:S02]  /*7aa0*/  PRMT R21, R6, 0x7772, RZ ;  /* 0x0000777206157816 */ /* 0x002fe400000000ff */
[C---:B------:R-:W-:Y:S01]  /*7ab0*/  LEA.HI.X.SX32 R11, R17.reuse, R2, 0x1, P5 ;  /* 0x00000002110b7211 */ /* 0x040fe200028f0eff */
[----:B------:R-:W-:Y:S01]  /*7ac0*/  VIADD R17, R17, UR4 ;  /* 0x0000000411117c36 */ /* 0x000fe20008000000 */
[----:B------:R-:W-:-:S03]  /*7ad0*/  ULDC UR4, c[0x0][0x22c] ;  /* 0x00008b0000047ab9 */ /* 0x000fc60000000800 */
        /* <DEDUP_REMOVED lines=8> */
[----:B------:R-:W2:Y:S01]  /*7b60*/  LDS.128 R8, [R215] ;  /* 0x00000000d7087984 */ /* 0x000ea20000000c00 */
[----:B0-----:R-:W-:Y:S01]  /*7b70*/  VIADD R19, R17, UR4 ;  /* 0x0000000411137c36 */ /* 0x001fe20008000000 */
[----:B------:R-:W-:-:S02]  /*7b80*/  ULDC UR4, c[0x0][0x22c] ;  /* 0x00008b0000047ab9 */ /* 0x000fc40000000800 */
[----:B------:R0:W-:Y:S01]  /*7b90*/  @P4 STG.E.U8 desc[UR10][R12.64], R25 ;  /* 0x000000190c004986 */ /* 0x0001e2000c10110a */
[----:B------:R-:W-:Y:S02]  /*7ba0*/  IADD3 R4, P4, R17, R0, RZ ;  /* 0x0000000011047210 */ /* 0x000fe40007f9e0ff */
[----:B------:R-:W-:Y:S01]  /*7bb0*/  ISETP.LT.AND P5, PT, R3, UR5, !P0 ;  /* 0x0000000503007c0c */ /* 0x000fe2000c7a1270 */
[----:B------:R-:W-:Y:S01]  /*7bc0*/  VIADD R3, R213, 0x71 ;  /* 0x00000071d5037836 */ /* 0x000fe20000000000 */
[----:B------:R-:W-:Y:S01]  /*7bd0*/  LEA.HI.X.SX32 R5, R17, R2, 0x1, P4 ;  /* 0x0000000211057211 */ /* 0x000fe200020f0eff */
[----:B------:R-:W-:Y:S01]  /*7be0*/  ULDC UR5, c[0x0][0x22c] ;  /* 0x00008b0000057ab9 */ /* 0x000fe20000000800 */
[----:B------:R-:W-:-:S03]  /*7bf0*/  IADD3 R14, P4, R19, R0, RZ ;  /* 0x00000000130e7210 */ /* 0x000fc60007f9e0ff */
[----:B------:R3:W-:Y:S01]  /*7c00*/  @P6 STG.E.U8 desc[UR10][R4.64], R21 ;  /* 0x0000001504006986 */ /* 0x0007e2000c10110a */
[----:B-1----:R-:W-:Y:S02]  /*7c10*/  LEA.HI.X.SX32 R15, R19, R2, 0x1, P4 ;  /* 0x00000002130f7211 */ /* 0x002fe400020f0eff */
[----:B------:R-:W-:Y:S01]  /*7c20*/  ISETP.LT.AND P4, PT, R3, UR4, !P0 ;  /* 0x0000000403007c0c */ /* 0x000fe2000c781270 */
[----:B------:R-:W-:Y:S01]  /*7c30*/  ULDC UR4, c[0x0][0x248] ;  /* 0x0000920000047ab9 */ /* 0x000fe20000000800 */
[----:B------:R-:W-:Y:S01]  /*7c40*/  VIADD R3, R213, 0x72 ;  /* 0x00000072d5037836 */ /* 0x000fe20000000000 */
[----:B------:R1:W-:Y:S01]  /*7c50*/  @P3 STG.E.U8 desc[UR10][R14.64], R23 ;  /* 0x000000170e003986 */ /* 0x0003e2000c10110a */
[----:B------:R-:W-:Y:S01]  /*7c60*/  VIADD R19, R19, UR4 ;  /* 0x0000000413137c36 */ /* 0x000fe20008000000 */
[----:B------:R-:W-:Y:S02]  /*7c70*/  ULDC UR4, c[0x0][0x248] ;  /* 0x0000920000047ab9 */ /* 0x000fe40000000800 */
[----:B------:R-:W-:Y:S01]  /*7c80*/  ISETP.LT.AND P3, PT, R3, UR5, !P0 ;  /* 0x0000000503007c0c */ /* 0x000fe2000c761270 */
[C---:B------:R-:W-:Y:S01]  /*7c90*/  VIADD R17, R19.reuse, UR4 ;  /* 0x0000000413117c36 */ /* 0x040fe20008000000 */
[----:B0-----:R-:W-:Y:S01]  /*7ca0*/  IADD3 R12, P6, R19, R0, RZ ;  /* 0x00000000130c7210 */ /* 0x001fe20007fde0ff */
[----:B------:R-:W-:Y:S01]  /*7cb0*/  VIADD R3, R213, 0x73 ;  /* 0x00000073d5037836 */ /* 0x000fe20000000000 */
[----:B------:R-:W-:Y:S01]  /*7cc0*/  ULDC UR4, c[0x0][0x22c] ;  /* 0x00008b0000047ab9 */ /* 0x000fe20000000800 */
[----:B---3--:R-:W-:Y:S01]  /*7cd0*/  PRMT R21, R7, 0x7773, RZ ;  /* 0x0000777307157816 */ /* 0x008fe200000000ff */
[----:B------:R-:W-:Y:S01]  /*7ce0*/  ULDC UR5, c[0x0][0x22c] ;  /* 0x00008b0000057ab9 */ /* 0x000fe20000000800 */
[----:B------:R-:W-:-:S02]  /*7cf0*/  LEA.HI.X.SX32 R13, R19, R2, 0x1, P6 ;  /* 0x00000002130d7211 */ /* 0x000fc400030f0eff */
[----:B------:R-:W-:Y:S02]  /*7d00*/  PRMT R19, R7, 0x7772, RZ ;  /* 0x0000777207137816 */ /* 0x000fe400000000ff */
[----:B------:R-:W-:-:S03]  /*7d10*/  IADD3 R4, P6, R17, R0, RZ ;  /* 0x0000000011047210 */ /* 0x000fc60007fde0ff */
[----:B------:R0:W-:Y:S01]  /*7d20*/  @P2 STG.E.U8 desc[UR10][R12.64], R19 ;  /* 0x000000130c002986 */ /* 0x0001e2000c10110a */
[----:B------:R-:W-:Y:S01]  /*7d30*/  ISETP.LT.AND P2, PT, R3, UR4, !P0 ;  /* 0x0000000403007c0c */ /* 0x000fe2000c741270 */
[----:B------:R-:W-:Y:S01]  /*7d40*/  ULDC UR4, c[0x0][0x248] ;  /* 0x0000920000047ab9 */ /* 0x000fe20000000800 */
[C---:B------:R-:W-:Y:S01]  /*7d50*/  LEA.HI.X.SX32 R5, R17.reuse, R2, 0x1, P6 ;  /* 0x0000000211057211 */ /* 0x040fe200030f0eff */
[----:B------:R-:W-:Y:S01]  /*7d60*/  VIADD R17, R17, UR4 ;  /* 0x0000000411117c36 */ /* 0x000fe20008000000 */
[----:B------:R-:W-:Y:S01]  /*7d70*/  ULDC UR4, c[0x0][0x248] ;  /* 0x0000920000047ab9 */ /* 0x000fe20000000800 */
[----:B------:R-:W-:Y:S01]  /*7d80*/  VIADD R3, R213, 0x74 ;  /* 0x00000074d5037836 */ /* 0x000fe20000000000 */
[----:B--2---:R-:W-:Y:S01]  /*7d90*/  PRMT R25, R9, 0x7772, RZ ;  /* 0x0000777209197816 */ /* 0x004fe200000000ff */
[----:B------:R2:W-:Y:S01]  /*7da0*/  @P1 STG.E.U8 desc[UR10][R4.64], R21 ;  /* 0x0000001504001986 */ /* 0x0005e2000c10110a */
[C---:B------:R-:W-:Y:S01]  /*7db0*/  IADD3 R6, P6, R17.reuse, R0, RZ ;  /* 0x0000000011067210 */ /* 0x040fe20007fde0ff */
[----:B-1----:R-:W-:Y:S01]  /*7dc0*/  VIADD R15, R17, UR4 ;  /* 0x00000004110f7c36 */ /* 0x002fe20008000000 */
[----:B------:R-:W-:Y:S01]  /*7dd0*/  ISETP.LT.AND P1, PT, R3, UR5, !P0 ;  /* 0x0000000503007c0c */ /* 0x000fe2000c721270 */
[----:B------:R-:W-:Y:S01]  /*7de0*/  VIADD R3, R213, 0x75 ;  /* 0x00000075d5037836 */ /* 0x000fe20000000000 */
[----:B------:R-:W-:Y:S01]  /*7df0*/  LEA.HI.X.SX32 R7, R17, R2, 0x1, P6 ;  /* 0x0000000211077211 */ /* 0x000fe200030f0eff */
[----:B------:R-:W-:Y:S01]  /*7e00*/  ULDC UR4, c[0x0][0x22c] ;  /* 0x00008b0000047ab9 */ /* 0x000fe20000000800 */
[----:B0-----:R-:W-:Y:S01]  /*7e10*/  IADD3 R12, P6, R15, R0, RZ ;  /* 0x000000000f0c7210 */ /* 0x001fe20007fde0ff */
[----:B------:R-:W-:Y:S01]  /*7e20*/  ULDC UR5, c[0x0][0x22c] ;  /* 0x00008b0000057ab9 */ /* 0x000fe20000000800 */
[----:B------:R-:W-:-:S02]  /*7e30*/  PRMT R19, R8, 0x7771, RZ ;  /* 0x0000777108137816 */ /* 0x000fc400000000ff */
[----:B------:R-:W-:Y:S02]  /*7e40*/  LEA.HI.X.SX32 R13, R15, R2, 0x1, P6 ;  /* 0x000000020f0d7211 */ /* 0x000fe400030f0eff */
[----:B--2---:R-:W-:Y:S02]  /*7e50*/  PRMT R21, R8, 0x7770, RZ ;  /* 0x0000777008157816 */ /* 0x004fe400000000ff */
[----:B------:R-:W-:-:S03]  /*7e60*/  PRMT R23, R9, 0x7773, RZ ;  /* 0x0000777309177816 */ /* 0x000fc600000000ff */
[----:B------:R0:W-:Y:S01]  /*7e70*/  @P5 STG.E.U8 desc[UR10][R6.64], R21 ;  /* 0x0000001506005986 */ /* 0x0001e2000c10110a */
        /* <DEDUP_REMOVED lines=8> */
[----:B------:R-:W-:Y:S01]  /*7f00*/  IADD3 R4, P6, R15, R0, RZ ;  /* 0x000000000f047210 */ /* 0x000fe20007fde0ff */
[----:B------:R-:W-:Y:S01]  /*7f10*/  VIADD R3, R213, 0x77 ;  /* 0x00000077d5037836 */ /* 0x000fe20000000000 */
[----:B0-----:R-:W-:Y:S01]  /*7f20*/  PRMT R21, R9, 0x7770, RZ ;  /* 0x0000777009157816 */ /* 0x001fe200000000ff */
[----:B------:R-:W-:Y:S01]  /*7f30*/  ULDC UR4, c[0x0][0x22c] ;  /* 0x00008b0000047ab9 */ /* 0x000fe20000000800 */
[----:B------:R-:W-:Y:S01]  /*7f40*/  LEA.HI.X.SX32 R5, R15, R2, 0x1, P6 ;  /* 0x000000020f057211 */ /* 0x000fe200030f0eff */
[----:B------:R-:W-:Y:S01]  /*7f50*/  ULDC UR5, c[0x0][0x22c] ;  /* 0x00008b0000057ab9 */ /* 0x000fe20000000800 */
[----:B------:R-:W-:-:S02]  /*7f60*/  IADD3 R6, P6, R17, R0, RZ ;  /* 0x0000000011067210 */ /* 0x000fc40007fde0ff */
[----:B-1----:R-:W-:Y:S01]  /*7f70*/  PRMT R19, R9, 0x7771, RZ ;  /* 0x0000777109137816 */ /* 0x002fe200000000ff */
[----:B------:R0:W-:Y:S01]  /*7f80*/  @P3 STG.E.U8 desc[UR10][R4.64], R21 ;  /* 0x0000001504003986 */ /* 0x0001e2000c10110a */
[----:B------:R-:W-:Y:S01]  /*7f90*/  ISETP.LT.AND P3, PT, R3, UR4, !P0 ;  /* 0x0000000403007c0c */ /* 0x000fe2000c761270 */
[----:B------:R-:W-:Y:S01]  /*7fa0*/  ULDC UR4, c[0x0][0x248] ;  /* 0x0000920000047ab9 */ /* 0x000fe20000000800 */
[C---:B------:R-:W-:Y:S01]  /*7fb0*/  LEA.HI.X.SX32 R7, R17.reuse, R2, 0x1, P6 ;  /* 0x0000000211077211 */ /* 0x040fe200030f0eff */
[----:B------:R-:W-:Y:S01]  /*7fc0*/  VIADD R17, R17, UR4 ;  /* 0x0000000411117c36 */ /* 0x000fe20008000000 */
[----:B------:R-:W-:Y:S01]  /*7fd0*/  ULDC UR4, c[0x0][0x248] ;  /* 0x0000920000047ab9 */ /* 0x000fe20000000800 */
[----:B------:R-:W-:Y:S01]  /*7fe0*/  VIADD R3, R213, 0x78 ;  /* 0x00000078d5037836 */ /* 0x000fe20000000000 */
[C---:B------:R-:W-:Y:S01]  /*7ff0*/  PRMT R9, R10.reuse, 0x7773, RZ ;  /* 0x000077730a097816 */ /* 0x040fe200000000ff */
[----:B------:R1:W-:Y:S01]  /*8000*/  @P2 STG.E.U8 desc[UR10][R6.64], R19 ;  /* 0x0000001306002986 */ /* 0x0003e2000c10110a */
[C---:B------:R-:W-:Y:S01]  /*8010*/  IADD3 R12, P6, R17.reuse, R0, RZ ;  /* 0x00000000110c7210 */ /* 0x040fe20007fde0ff */
[----:B------:R-:W-:Y:S01]  /*8020*/  VIADD R15, R17, UR4 ;  /* 0x00000004110f7c36 */ /* 0x000fe20008000000 */
[----:B------:R-:W-:Y:S01]  /*8030*/  ISETP.LT.AND P2, PT, R3, UR5, !P0 ;  /* 0x0000000503007c0c */ /* 0x000fe2000c741270 */
[----:B------:R-:W-:Y:S01]  /*8040*/  VIADD R3, R213, 0x79 ;  /* 0x00000079d5037836 */ /* 0x000fe20000000000 */
[----:B------:R-:W-:Y:S01]  /*8050*/  LEA.HI.X.SX32 R13, R17, R2, 0x1, P6 ;  /* 0x00000002110d7211 */ /* 0x000fe200030f0eff */
[----:B------:R-:W-:Y:S01]  /*8060*/  ULDC UR4, c[0x0][0x22c] ;  /* 0x00008b0000047ab9 */ /* 0x000fe20000000800 */
[----:B0-----:R-:W-:Y:S01]  /*8070*/  PRMT R21, R10, 0x7770, RZ ;  /* 0x000077700a157816 */ /* 0x001fe200000000ff */
[----:B------:R-:W-:Y:S01]  /*8080*/  ULDC UR5, c[0x0][0x22c] ;  /* 0x00008b0000057ab9 */ /* 0x000fe20000000800 */
[----:B------:R-:W-:-:S03]  /*8090*/  IADD3 R4, P6, R15, R0, RZ ;  /* 0x000000000f047210 */ /* 0x000fc60007fde0ff */
[----:B------:R0:W-:Y:S01]  /*80a0*/  @P1 STG.E.U8 desc[UR10][R12.64], R21 ;  /* 0x000000150c001986 */ /* 0x0001e2000c10110a */
[----:B------:R-:W-:Y:S01]  /*80b0*/  ISETP.LT.AND P1, PT, R3, UR4, !P0 ;  /* 0x0000000403007c0c */ /* 0x000fe2000c721270 */
[----:B------:R-:W-:Y:S01]  /*80c0*/  ULDC UR4, c[0x0][0x248] ;  /* 0x0000920000047ab9 */ /* 0x000fe20000000800 */
[C---:B------:R-:W-:Y:S01]  /*80d0*/  LEA.HI.X.SX32 R5, R15.reuse, R2, 0x1, P6 ;  /* 0x000000020f057211 */ /* 0x040fe200030f0eff */
[----:B------:R-:W-:Y:S01]  /*80e0*/  VIADD R15, R15, UR4 ;  /* 0x000000040f0f7c36 */ /* 0x000fe20008000000 */
[----:B-1----:R-:W-:Y:S01]  /*80f0*/  PRMT R19, R10, 0x7771, RZ ;  /* 0x000077710a137816 */ /* 0x002fe200000000ff */
[----:B------:R-:W-:Y:S01]  /*8100*/  VIADD R3, R213, 0x7a ;  /* 0x0000007ad5037836 */ /* 0x000fe20000000000 */
[----:B------:R-:W-:Y:S02]  /*8110*/  ULDC UR4, c[0x0][0x248] ;  /* 0x0000920000047ab9 */ /* 0x000fe40000000800 */
[C---:B------:R-:W-:Y:S01]  /*8120*/  IADD3 R6, P6, R15.reuse, R0, RZ ;  /* 0x000000000f067210 */ /* 0x040fe20007fde0ff */
[----:B------:R1:W-:Y:S01]  /*8130*/  @P5 STG.E.U8 desc[UR10][R4.64], R19 ;  /* 0x0000001304005986 */ /* 0x0003e2000c10110a */
        /* <DEDUP_REMOVED lines=23> */
[----:B------:R-:W-:Y:S01]  /*82b0*/  PRMT R17, R8, 0x7772, RZ ;  /* 0x0000777208117816 */ /* 0x000fe200000000ff */
[----:B------:R-:W-:Y:S01]  /*82c0*/  ULDC UR5, c[0x0][0x248] ;  /* 0x0000920000057ab9 */ /* 0x000fe20000000800 */
[----:B0-----:R-:W-:-:S03]  /*82d0*/  IADD3 R6, P6, R15, R0, RZ ;  /* 0x000000000f067210 */ /* 0x001fc60007fde0ff */
[----:B------:R0:W-:Y:S01]  /*82e0*/  @P2 STG.E.U8 desc[UR10][R4.64], R17 ;  /* 0x0000001104002986 */ /* 0x0001e2000c10110a */
[----:B------:R-:W-:Y:S01]  /*82f0*/  ISETP.LT.AND P2, PT, R3, UR4, !P0 ;  /* 0x0000000403007c0c */ /* 0x000fe2000c741270 */
[----:B------:R-:W-:Y:S01]  /*8300*/  ULDC UR4, c[0x0][0x248] ;  /* 0x0000920000047ab9 */ /* 0x000fe20000000800 */
[C---:B------:R-:W-:Y:S01]  /*8310*/  LEA.HI.X.SX32 R7, R15.reuse, R2, 0x1, P6 ;  /* 0x000000020f077211 */ /* 0x040fe200030f0eff */
[----:B------:R-:W-:Y:S01]  /*8320*/  VIADD R15, R15, UR4 ;  /* 0x000000040f0f7c36 */ /* 0x000fe20008000000 */
[----:B-1----:R-:W-:Y:S01]  /*8330*/  PRMT R19, R8, 0x7773, RZ ;  /* 0x0000777308137816 */ /* 0x002fe200000000ff */
[----:B------:R-:W-:Y:S01]  /*8340*/  ULDC UR4, c[0x0][0x248] ;  /* 0x0000920000047ab9 */ /* 0x000fe20000000800 */
[----:B------:R-:W-:Y:S02]  /*8350*/  VIADD R3, R213, 0x7e ;  /* 0x0000007ed5037836 */ /* 0x000fe40000000000 */
[C---:B------:R-:W-:Y:S01]  /*8360*/  VIADD R13, R15.reuse, UR4 ;  /* 0x000000040f0d7c36 */ /* 0x040fe20008000000 */
[----:B------:R1:W-:Y:S01]  /*8370*/  @P1 STG.E.U8 desc[UR10][R6.64], R19 ;  /* 0x0000001306001986 */ /* 0x0003e2000c10110a */
[----:B------:R-:W-:Y:S01]  /*8380*/  ULDC UR4, c[0x0][0x248] ;  /* 0x0000920000047ab9 */ /* 0x000fe20000000800 */
[----:B0-----:R-:W-:Y:S01]  /*8390*/  IADD3 R4, P1, R15, R0, RZ ;  /* 0x000000000f047210 */ /* 0x001fe20007f3e0ff */
[----:B------:R-:W-:Y:S01]  /*83a0*/  VIADD R17, R13, UR4 ;  /* 0x000000040d117c36 */ /* 0x000fe20008000000 */
[----:B------:R-:W-:Y:S01]  /*83b0*/  ULDC UR4, c[0x0][0x248] ;  /* 0x0000920000047ab9 */ /* 0x000fe20000000800 */
[----:B------:R-:W-:Y:S01]  /*83c0*/  VIADD R213, R213, 0x7f ;  /* 0x0000007fd5d57836 */ /* 0x000fe20000000000 */
[----:B------:R-:W-:Y:S01]  /*83d0*/  LEA.HI.X.SX32 R5, R15, R2, 0x1, P1 ;  /* 0x000000020f057211 */ /* 0x000fe200008f0eff */
[C---:B------:R-:W-:Y:S01]  /*83e0*/  VIADD R15, R17.reuse, UR5 ;  /* 0x00000005110f7c36 */ /* 0x040fe20008000000 */
[----:B------:R-:W-:Y:S01]  /*83f0*/  IADD3 R12, P6, R17, R0, RZ ;  /* 0x00000000110c7210 */ /* 0x000fe20007fde0ff */
[----:B------:R-:W-:-:S02]  /*8400*/  ULDC UR5, c[0x0][0x248] ;  /* 0x0000920000057ab9 */ /* 0x000fc40000000800 */
[----:B------:R0:W-:Y:S01]  /*8410*/  @P5 STG.E.U8 desc[UR10][R4.64], R25 ;  /* 0x0000001904005986 */ /* 0x0001e2000c10110a */
[----:B-1----:R-:W-:Y:S01]  /*8420*/  IADD3 R6, P1, R13, R0, RZ ;  /* 0x000000000d067210 */ /* 0x002fe20007f3e0ff */
[----:B------:R-:W-:Y:S01]  /*8430*/  VIADD R19, R15, UR4 ;  /* 0x000000040f137c36 */ /* 0x000fe20008000000 */
[----:B------:R-:W-:Y:S02]  /*8440*/  ULDC UR4, c[0x0][0x22c] ;  /* 0x00008b0000047ab9 */ /* 0x000fe40000000800 */
[-C--:B------:R-:W-:Y:S01]  /*8450*/  LEA.HI.X.SX32 R7, R13, R2.reuse, 0x1, P1 ;  /* 0x000000020d077211 */ /* 0x080fe200008f0eff */
[----:B------:R-:W-:Y:S01]  /*8460*/  VIADD R21, R19, UR5 ;  /* 0x0000000513157c36 */ /* 0x000fe20008000000 */
[----:B------:R-:W-:Y:S02]  /*8470*/  LEA.HI.X.SX32 R13, R17, R2, 0x1, P6 ;  /* 0x00000002110d7211 */ /* 0x000fe400030f0eff */
[-C--:B------:R-:W-:Y:S01]  /*8480*/  IADD3 R16, P1, R19, R0.reuse, RZ ;  /* 0x0000000013107210 */ /* 0x080fe20007f3e0ff */
[----:B------:R0:W-:Y:S01]  /*8490*/  @P4 STG.E.U8 desc[UR10][R6.64], R23 ;  /* 0x0000001706004986 */ /* 0x0001e2000c10110a */
[----:B------:R-:W-:-:S02]  /*84a0*/  IADD3 R14, P6, R15, R0, RZ ;  /* 0x000000000f0e7210 */ /* 0x000fc40007fde0ff */
[-C--:B------:R-:W-:Y:S02]  /*84b0*/  LEA.HI.X.SX32 R17, R19, R2.reuse, 0x1, P1 ;  /* 0x0000000213117211 */ /* 0x080fe400008f0eff */
[----:B------:R-:W-:Y:S02]  /*84c0*/  LEA.HI.X.SX32 R15, R15, R2, 0x1, P6 ;  /* 0x000000020f0f7211 */ /* 0x000fe400030f0eff */
[----:B------:R-:W-:Y:S02]  /*84d0*/  ISETP.LT.AND P1, PT, R3, UR6, !P0 ;  /* 0x0000000603007c0c */ /* 0x000fe4000c721270 */
[----:B------:R-:W-:Y:S02]  /*84e0*/  IADD3 R18, P6, R21, R0, RZ ;  /* 0x0000000015127210 */ /* 0x000fe40007fde0ff */
[----:B------:R-:W-:Y:S02]  /*84f0*/  ISETP.LT.AND P0, PT, R213, UR4, !P0 ;  /* 0x00000004d5007c0c */ /* 0x000fe4000c701270 */
[----:B------:R-:W-:-:S02]  /*8500*/  LEA.HI.X.SX32 R19, R21, R2, 0x1, P6 ;  /* 0x0000000215137211 */ /* 0x000fc400030f0eff */
[----:B------:R-:W-:Y:S02]  /*8510*/  PRMT R21, R10, 0x7772, RZ ;  /* 0x000077720a157816 */ /* 0x000fe400000000ff */
[C---:B------:R-:W-:Y:S02]  /*8520*/  PRMT R3, R11.reuse, 0x7773, RZ ;  /* 0x000077730b037816 */ /* 0x040fe400000000ff */
[----:B------:R-:W-:Y:S01]  /*8530*/  PRMT R11, R11, 0x7772, RZ ;  /* 0x000077720b0b7816 */ /* 0x000fe200000000ff */
[----:B------:R0:W-:Y:S04]  /*8540*/  @P3 STG.E.U8 desc[UR10][R12.64], R21 ;  /* 0x000000150c003986 */ /* 0x0001e8000c10110a */
[----:B------:R0:W-:Y:S04]  /*8550*/  @P2 STG.E.U8 desc[UR10][R14.64], R9 ;  /* 0x000000090e002986 */ /* 0x0001e8000c10110a */
[----:B------:R0:W-:Y:S01]  /*8560*/  @P1 STG.E.U8 desc[UR10][R16.64], R11 ;  /* 0x0000000b10001986 */ /* 0x0001e2000c10110a */
[----:B------:R-:W-:Y:S05]  /*8570*/  @!P0 EXIT ;  /* 0x000000000000894d */ /* 0x000fea0003800000 */
[----:B------:R-:W-:Y:S01]  /*8580*/  STG.E.U8 desc[UR10][R18.64], R3 ;  /* 0x0000000312007986 */ /* 0x000fe2000c10110a */
[----:B------:R-:W-:Y:S05]  /*8590*/  EXIT ;  /* 0x000000000000794d */ /* 0x000fea0003800000 */
.L_x_2:
[----:B------:R-:W-:-:S00]  /*85a0*/  BRA `(.L_x_2) ;  /* 0xfffffffc00fc7947 */ /* 0x000fc0000383ffff */
[----:B------:R-:W-:-:S00]  /*85b0*/  NOP ;  /* 0x0000000000007918 */ /* 0x000fc00000000000 */
        /* <DEDUP_REMOVED lines=12> */
.L_x_3:


//--------------------- .nv.shared.matmul_kernel  --------------------------
	.section	.nv.shared.matmul_kernel,"aw",@nobits
	.sectionflags	@""
	.align	16
	.zero		1024


//--------------------- .nv.shared.reserved.0     --------------------------
	.section	.nv.shared.reserved.0,"aw",@nobits
	.weak		__nv_reservedSMEM_offset_0_alias
	.size		__nv_reservedSMEM_offset_0_alias, 0, 0
	.other		__nv_reservedSMEM_offset_0_alias,@"STO_CUDA_RESERVED_SHARED STV_DEFAULT"
__nv_reservedSMEM_offset_0_alias:
	.zero		0


//--------------------- .nv.constant0.matmul_kernel --------------------------
	.section	.nv.constant0.matmul_kernel,"a",@progbits
	.sectionflags	@""
	.align	4
.nv.constant0.matmul_kernel:
	.zero		608


//--------------------- SYMBOLS --------------------------

	.type		.nv.reservedSmem.offset0,@object
	.size		.nv.reservedSmem.offset0,0x4
